	.target	sm_100a

	.elftype	@"ET_EXEC"


//--------------------- .note.nv.tkinfo           --------------------------
	.section	.note.nv.tkinfo,"",@"SHT_NOTE"
	.sectionflags	@"SHF_NOTE_NV_TKINFO"
	.tkinfo
        /*0018*/ 	.word	0x00000002
        /*0030*/ 	.string	""
        /*0030*/ 	.string	"ptxas"
        /*0030*/ 	.string	"Cuda compilation tools, release 13.0, V13.0.88"
        /*0030*/ 	.string	"Build cuda_13.0.r13.0/compiler.36424714_0"
        /*0030*/ 	.string	"-arch sm_100a -m 64 "



//--------------------- .note.nv.cuinfo           --------------------------
	.section	.note.nv.cuinfo,"",@"SHT_NOTE"
	.sectionflags	@"SHF_NOTE_NV_CUINFO"
        /*0018*/ 	.short	0x0002
        /*001a*/ 	.short	0x0064
        /*001c*/ 	.short	0x0082
	.zero		2


//--------------------- .nv.info                  --------------------------
	.section	.nv.info,"",@"SHT_CUDA_INFO"
	.align	4


	//----- nvinfo : EIATTR_REGCOUNT
	.align		4
        /*0000*/ 	.byte	0x04, 0x2f
        /*0002*/ 	.short	(.L_19 - .L_18)
	.align		4
.L_18:
        /*0004*/ 	.word	index@(_ZN7cutlass13device_kernelINS_4gemm6kernel13GemmUniversalIN4cute5tupleIJiiiiEEENS1_10collective13CollectiveMmaINS1_35MainloopSm100TmaUmmaWarpSpecializedILi13ELi2ELi4ENS5_IJNS4_1CILi4EEESB_NSA_ILi1EEEEEEEENS5_IJNSA_ILi128EEESF_SF_EEEaNS5_IJlSC_lEEEaSH_NS4_8TiledMMAINS4_8MMA_AtomIJNS4_21SM100_MMA_S8_2x1SM_SSIaaiLi128ELi128ELNS4_4UMMA5MajorE0ELSM_0ELNSL_8SaturateE0EEEEEENS4_6LayoutINS5_IJSC_SC_SC_EEENS5_IJNSA_ILi0EEESS_SS_EEEEENS5_IJNS4_10UnderscoreESV_SV_EEEEENS4_28SM100_TMA_2SM_LOAD_MULTICASTENS4_14ComposedLayoutINS4_7SwizzleILi3ELi4ELi3EEENS4_18smem_ptr_flag_bitsILi8EEENSQ_INS5_IJNSA_ILi8EEESF_EEENS5_IJSF_SC_EEEEEEEvNS4_8identityESY_S18_vS19_EENS_8epilogue10collective18CollectiveEpilogueINS1B_23Sm100TmaWarpSpecializedILi2ELi2ELi32ELb0ELb0EEEJNS5_IJNSA_ILi64EEESF_SF_EEENS5_IJNSQ_IS1G_SC_EENSQ_INS5_IJNSA_ILi32EEENSA_ILi2EEEEEENS5_IJSC_S1G_EEEEEEEEaSH_aSH_NS1B_6fusion15FusionCallbacksIS1F_NS1P_17LinearCombinationIaiaiLNS_15FloatRoundStyleE2EEES1H_S1O_JEEENS4_5SM1004TMEM4LOAD26SM100_TMEM_LOAD_32dp32b32xENS4_13SM90_TMA_LOADENSZ_INS10_ILi1ELi4ELi3EEES13_NSQ_INS5_IJS14_S1J_EEENS5_IJS1J_SC_EEEEEEENS4_39AutoVectorizingCopyWithAssumedAlignmentILi128EEENS4_14SM90_TMA_STOREES24_S26_S26_EEEvvEEEEvNT_6ParamsE)
        /*0008*/ 	.word	0x0000005d


	//----- nvinfo : EIATTR_FRAME_SIZE
	.align		4
.L_19:
        /*000c*/ 	.byte	0x04, 0x11
        /*000e*/ 	.short	(.L_21 - .L_20)
	.align		4
.L_20:
        /*0010*/ 	.word	index@($__internal_2_$__cuda_sm10x_tcgen05_guardrail_trap_unallocated_columns_being_dealloced)
        /*0014*/ 	.word	0x00000000


	//----- nvinfo : EIATTR_FRAME_SIZE
	.align		4
.L_21:
        /*0018*/ 	.byte	0x04, 0x11
        /*001a*/ 	.short	(.L_23 - .L_22)
	.align		4
.L_22:
        /*001c*/ 	.word	index@($__internal_1_$__cuda_sm10x_tcgen05_guardrail_trap_phase_invalid_during_alloc)
        /*0020*/ 	.word	0x00000000


	//----- nvinfo : EIATTR_FRAME_SIZE
	.align		4
.L_23:
        /*0024*/ 	.byte	0x04, 0x11
        /*0026*/ 	.short	(.L_25 - .L_24)
	.align		4
.L_24:
        /*0028*/ 	.word	index@($__internal_0_$__cuda_sm10x_tcgen05_guardrail_trap_col_being_dealloced_not_returned_by_alloc)
        /*002c*/ 	.word	0x00000000


	//----- nvinfo : EIATTR_FRAME_SIZE
	.align		4
.L_25:
        /*0030*/ 	.byte	0x04, 0x11
        /*0032*/ 	.short	(.L_27 - .L_26)
	.align		4
.L_26:
        /*0034*/ 	.word	index@(_ZN7cutlass13device_kernelINS_4gemm6kernel13GemmUniversalIN4cute5tupleIJiiiiEEENS1_10collective13CollectiveMmaINS1_35MainloopSm100TmaUmmaWarpSpecializedILi13ELi2ELi4ENS5_IJNS4_1CILi4EEESB_NSA_ILi1EEEEEEEENS5_IJNSA_ILi128EEESF_SF_EEEaNS5_IJlSC_lEEEaSH_NS4_8TiledMMAINS4_8MMA_AtomIJNS4_21SM100_MMA_S8_2x1SM_SSIaaiLi128ELi128ELNS4_4UMMA5MajorE0ELSM_0ELNSL_8SaturateE0EEEEEENS4_6LayoutINS5_IJSC_SC_SC_EEENS5_IJNSA_ILi0EEESS_SS_EEEEENS5_IJNS4_10UnderscoreESV_SV_EEEEENS4_28SM100_TMA_2SM_LOAD_MULTICASTENS4_14ComposedLayoutINS4_7SwizzleILi3ELi4ELi3EEENS4_18smem_ptr_flag_bitsILi8EEENSQ_INS5_IJNSA_ILi8EEESF_EEENS5_IJSF_SC_EEEEEEEvNS4_8identityESY_S18_vS19_EENS_8epilogue10collective18CollectiveEpilogueINS1B_23Sm100TmaWarpSpecializedILi2ELi2ELi32ELb0ELb0EEEJNS5_IJNSA_ILi64EEESF_SF_EEENS5_IJNSQ_IS1G_SC_EENSQ_INS5_IJNSA_ILi32EEENSA_ILi2EEEEEENS5_IJSC_S1G_EEEEEEEEaSH_aSH_NS1B_6fusion15FusionCallbacksIS1F_NS1P_17LinearCombinationIaiaiLNS_15FloatRoundStyleE2EEES1H_S1O_JEEENS4_5SM1004TMEM4LOAD26SM100_TMEM_LOAD_32dp32b32xENS4_13SM90_TMA_LOADENSZ_INS10_ILi1ELi4ELi3EEES13_NSQ_INS5_IJS14_S1J_EEENS5_IJS1J_SC_EEEEEEENS4_39AutoVectorizingCopyWithAssumedAlignmentILi128EEENS4_14SM90_TMA_STOREES24_S26_S26_EEEvvEEEEvNT_6ParamsE)
        /*0038*/ 	.word	0x00000000


	//----- nvinfo : EIATTR_MIN_STACK_SIZE
	.align		4
.L_27:
        /*003c*/ 	.byte	0x04, 0x12
        /*003e*/ 	.short	(.L_29 - .L_28)
	.align		4
.L_28:
        /*0040*/ 	.word	index@(_ZN7cutlass13device_kernelINS_4gemm6kernel13GemmUniversalIN4cute5tupleIJiiiiEEENS1_10collective13CollectiveMmaINS1_35MainloopSm100TmaUmmaWarpSpecializedILi13ELi2ELi4ENS5_IJNS4_1CILi4EEESB_NSA_ILi1EEEEEEEENS5_IJNSA_ILi128EEESF_SF_EEEaNS5_IJlSC_lEEEaSH_NS4_8TiledMMAINS4_8MMA_AtomIJNS4_21SM100_MMA_S8_2x1SM_SSIaaiLi128ELi128ELNS4_4UMMA5MajorE0ELSM_0ELNSL_8SaturateE0EEEEEENS4_6LayoutINS5_IJSC_SC_SC_EEENS5_IJNSA_ILi0EEESS_SS_EEEEENS5_IJNS4_10UnderscoreESV_SV_EEEEENS4_28SM100_TMA_2SM_LOAD_MULTICASTENS4_14ComposedLayoutINS4_7SwizzleILi3ELi4ELi3EEENS4_18smem_ptr_flag_bitsILi8EEENSQ_INS5_IJNSA_ILi8EEESF_EEENS5_IJSF_SC_EEEEEEEvNS4_8identityESY_S18_vS19_EENS_8epilogue10collective18CollectiveEpilogueINS1B_23Sm100TmaWarpSpecializedILi2ELi2ELi32ELb0ELb0EEEJNS5_IJNSA_ILi64EEESF_SF_EEENS5_IJNSQ_IS1G_SC_EENSQ_INS5_IJNSA_ILi32EEENSA_ILi2EEEEEENS5_IJSC_S1G_EEEEEEEEaSH_aSH_NS1B_6fusion15FusionCallbacksIS1F_NS1P_17LinearCombinationIaiaiLNS_15FloatRoundStyleE2EEES1H_S1O_JEEENS4_5SM1004TMEM4LOAD26SM100_TMEM_LOAD_32dp32b32xENS4_13SM90_TMA_LOADENSZ_INS10_ILi1ELi4ELi3EEES13_NSQ_INS5_IJS14_S1J_EEENS5_IJS1J_SC_EEEEEEENS4_39AutoVectorizingCopyWithAssumedAlignmentILi128EEENS4_14SM90_TMA_STOREES24_S26_S26_EEEvvEEEEvNT_6ParamsE)
        /*0044*/ 	.word	0x00000000
.L_29:


//--------------------- .nv.compat                --------------------------
	.section	.nv.compat,"",@"SHT_CUDA_COMPAT_INFO"
	.align	4
        /*0000*/ 	.byte	0x02, 0x09, 0x01, 0x00, 0x02, 0x02, 0x03, 0x00, 0x02, 0x05, 0x06, 0x00, 0x03, 0x07, 0x01, 0x01
        /*0010*/ 	.byte	0x02, 0x03, 0x01, 0x00, 0x02, 0x06, 0x01, 0x00, 0x04, 0x0b, 0x08, 0x00, 0x01, 0x00, 0x00, 0x00
        /*0020*/ 	.byte	0x00, 0x00, 0x00, 0x00


//--------------------- .nv.info._ZN7cutlass13device_kernelINS_4gemm6kernel13GemmUniversalIN4cute5tupleIJiiiiEEENS1_10collective13CollectiveMmaINS1_35MainloopSm100TmaUmmaWarpSpecializedILi13ELi2ELi4ENS5_IJNS4_1CILi4EEESB_NSA_ILi1EEEEEEEENS5_IJNSA_ILi128EEESF_SF_EEEaNS5_IJlSC_lEEEaSH_NS4_8TiledMMAINS4_8MMA_AtomIJNS4_21SM100_MMA_S8_2x1SM_SSIaaiLi128ELi128ELNS4_4UMMA5MajorE0ELSM_0ELNSL_8SaturateE0EEEEEENS4_6LayoutINS5_IJSC_SC_SC_EEENS5_IJNSA_ILi0EEESS_SS_EEEEENS5_IJNS4_10UnderscoreESV_SV_EEEEENS4_28SM100_TMA_2SM_LOAD_MULTICASTENS4_14ComposedLayoutINS4_7SwizzleILi3ELi4ELi3EEENS4_18smem_ptr_flag_bitsILi8EEENSQ_INS5_IJNSA_ILi8EEESF_EEENS5_IJSF_SC_EEEEEEEvNS4_8identityESY_S18_vS19_EENS_8epilogue10collective18CollectiveEpilogueINS1B_23Sm100TmaWarpSpecializedILi2ELi2ELi32ELb0ELb0EEEJNS5_IJNSA_ILi64EEESF_SF_EEENS5_IJNSQ_IS1G_SC_EENSQ_INS5_IJNSA_ILi32EEENSA_ILi2EEEEEENS5_IJSC_S1G_EEEEEEEEaSH_aSH_NS1B_6fusion15FusionCallbacksIS1F_NS1P_17LinearCombinationIaiaiLNS_15FloatRoundStyleE2EEES1H_S1O_JEEENS4_5SM1004TMEM4LOAD26SM100_TMEM_LOAD_32dp32b32xENS4_13SM90_TMA_LOADENSZ_INS10_ILi1ELi4ELi3EEES13_NSQ_INS5_IJS14_S1J_EEENS5_IJS1J_SC_EEEEEEENS4_39AutoVectorizingCopyWithAssumedAlignmentILi128EEENS4_14SM90_TMA_STOREES24_S26_S26_EEEvvEEEEvNT_6ParamsE --------------------------
	.section	.nv.info._ZN7cutlass13device_kernelINS_4gemm6kernel13GemmUniversalIN4cute5tupleIJiiiiEEENS1_10collective13CollectiveMmaINS1_35MainloopSm100TmaUmmaWarpSpecializedILi13ELi2ELi4ENS5_IJNS4_1CILi4EEESB_NSA_ILi1EEEEEEEENS5_IJNSA_ILi128EEESF_SF_EEEaNS5_IJlSC_lEEEaSH_NS4_8TiledMMAINS4_8MMA_AtomIJNS4_21SM100_MMA_S8_2x1SM_SSIaaiLi128ELi128ELNS4_4UMMA5MajorE0ELSM_0ELNSL_8SaturateE0EEEEEENS4_6LayoutINS5_IJSC_SC_SC_EEENS5_IJNSA_ILi0EEESS_SS_EEEEENS5_IJNS4_10UnderscoreESV_SV_EEEEENS4_28SM100_TMA_2SM_LOAD_MULTICASTENS4_14ComposedLayoutINS4_7SwizzleILi3ELi4ELi3EEENS4_18smem_ptr_flag_bitsILi8EEENSQ_INS5_IJNSA_ILi8EEESF_EEENS5_IJSF_SC_EEEEEEEvNS4_8identityESY_S18_vS19_EENS_8epilogue10collective18CollectiveEpilogueINS1B_23Sm100TmaWarpSpecializedILi2ELi2ELi32ELb0ELb0EEEJNS5_IJNSA_ILi64EEESF_SF_EEENS5_IJNSQ_IS1G_SC_EENSQ_INS5_IJNSA_ILi32EEENSA_ILi2EEEEEENS5_IJSC_S1G_EEEEEEEEaSH_aSH_NS1B_6fusion15FusionCallbacksIS1F_NS1P_17LinearCombinationIaiaiLNS_15FloatRoundStyleE2EEES1H_S1O_JEEENS4_5SM1004TMEM4LOAD26SM100_TMEM_LOAD_32dp32b32xENS4_13SM90_TMA_LOADENSZ_INS10_ILi1ELi4ELi3EEES13_NSQ_INS5_IJS14_S1J_EEENS5_IJS1J_SC_EEEEEEENS4_39AutoVectorizingCopyWithAssumedAlignmentILi128EEENS4_14SM90_TMA_STOREES24_S26_S26_EEEvvEEEEvNT_6ParamsE,"",@"SHT_CUDA_INFO"
	.sectionflags	@""
	.align	4


	//----- nvinfo : EIATTR_CUDA_API_VERSION
	.align		4
        /*0000*/ 	.byte	0x04, 0x37
        /*0002*/ 	.short	(.L_31 - .L_30)
.L_30:
        /*0004*/ 	.word	0x00000082


	//----- nvinfo : EIATTR_KPARAM_INFO
	.align		4
.L_31:
        /*0008*/ 	.byte	0x04, 0x17
        /*000a*/ 	.short	(.L_33 - .L_32)
.L_32:
        /*000c*/ 	.word	0x00000000
        /*0010*/ 	.short	0x0000
        /*0012*/ 	.short	0x0000
        /*0014*/ 	.byte	0x00, 0xf0, 0x01, 0x20


	//----- nvinfo : EIATTR_AT_ENTRY_FRAGMENTS
	.align		4
.L_33:
        /*0018*/ 	.byte	0x04, 0x4f
        /*001a*/ 	.short	(.L_35 - .L_34)


	//   ....[0]....
.L_34:
        /*001c*/ 	.word	0x00000007


	//----- nvinfo : EIATTR_RESERVED_SMEM_USED
	.align		4
.L_35:
        /*0020*/ 	.byte	0x01, 0x41
	.zero		2


	//----- nvinfo : EIATTR_SPARSE_MMA_MASK
	.align		4
        /*0024*/ 	.byte	0x03, 0x50
        /*0026*/ 	.short	0x0000


	//----- nvinfo : EIATTR_TCGEN05_2CTA_USED
	.align		4
        /*0028*/ 	.byte	0x01, 0x52
	.zero		2


	//----- nvinfo : EIATTR_MAXREG_COUNT
	.align		4
        /*002c*/ 	.byte	0x03, 0x1b
        /*002e*/ 	.short	0x00ff


	//----- nvinfo : EIATTR_NUM_BARRIERS
	.align		4
        /*0030*/ 	.byte	0x02, 0x4c
        /*0032*/ 	.byte	0x07
	.zero		1


	//----- nvinfo : EIATTR_EXTERNS
	.align		4
        /*0034*/ 	.byte	0x04, 0x0f
        /*0036*/ 	.short	(.L_37 - .L_36)


	//   ....[0]....
	.align		4
.L_36:
        /*0038*/ 	.word	index@(__assertfail)


	//----- nvinfo : EIATTR_MERCURY_ISA_VERSION
	.align		4
.L_37:
        /*003c*/ 	.byte	0x03, 0x5f
        /*003e*/ 	.short	0x0101


	//----- nvinfo : EIATTR_INT_WARP_WIDE_INSTR_OFFSETS
	.align		4
        /*0040*/ 	.byte	0x04, 0x31
        /*0042*/ 	.short	(.L_39 - .L_38)


	//   ....[0]....
.L_38:
        /*0044*/ 	.word	0x00000e70


	//   ....[1]....
        /*0048*/ 	.word	0x00000f10


	//   ....[2]....
        /*004c*/ 	.word	0x00004b90


	//   ....[3]....
        /*0050*/ 	.word	0x00004bc0


	//   ....[4]....
        /*0054*/ 	.word	0x00004be0


	//   ....[5]....
        /*0058*/ 	.word	0x00005700


	//   ....[6]....
        /*005c*/ 	.word	0x000057a0


	//   ....[7]....
        /*0060*/ 	.word	0x00005850


	//   ....[8]....
        /*0064*/ 	.word	0x000058f0


	//   ....[9]....
        /*0068*/ 	.word	0x000059e0


	//   ....[10]....
        /*006c*/ 	.word	0x00005ab0


	//----- nvinfo : EIATTR_COOP_GROUP_MASK_REGIDS
	.align		4
.L_39:
        /*0070*/ 	.byte	0x04, 0x29
        /*0072*/ 	.short	(.L_41 - .L_40)


	//   ....[0]....
.L_40:
        /*0074*/ 	.word	0xffffffff


	//   ....[1]....
        /*0078*/ 	.word	0xffffffff


	//   ....[2]....
        /*007c*/ 	.word	0xffffffff


	//   ....[3]....
        /*0080*/ 	.word	0xffffffff


	//   ....[4]....
        /*0084*/ 	.word	0xffffffff


	//   ....[5]....
        /*0088*/ 	.word	0xffffffff


	//   ....[6]....
        /*008c*/ 	.word	0xffffffff


	//   ....[7]....
        /*0090*/ 	.word	0xffffffff


	//   ....[8]....
        /*0094*/ 	.word	0xffffffff


	//   ....[9]....
        /*0098*/ 	.word	0xffffffff


	//   ....[10]....
        /*009c*/ 	.word	0xffffffff


	//   ....[11]....
        /*00a0*/ 	.word	0xffffffff


	//   ....[12]....
        /*00a4*/ 	.word	0xffffffff


	//   ....[13]....
        /*00a8*/ 	.word	0xffffffff


	//----- nvinfo : EIATTR_COOP_GROUP_INSTR_OFFSETS
	.align		4
.L_41:
        /*00ac*/ 	.byte	0x04, 0x28
        /*00ae*/ 	.short	(.L_43 - .L_42)


	//   ....[0]....
.L_42:
        /*00b0*/ 	.word	0x000000b0


	//   ....[1]....
        /*00b4*/ 	.word	0x00000510


	//   ....[2]....
        /*00b8*/ 	.word	0x00000820


	//   ....[3]....
        /*00bc*/ 	.word	0x00000970


	//   ....[4]....
        /*00c0*/ 	.word	0x00000a60


	//   ....[5]....
        /*00c4*/ 	.word	0x00000bc0


	//   ....[6]....
        /*00c8*/ 	.word	0x00000d50


	//   ....[7]....
        /*00cc*/ 	.word	0x00000f90


	//   ....[8]....
        /*00d0*/ 	.word	0x000025c0


	//   ....[9]....
        /*00d4*/ 	.word	0x00003970


	//   ....[10]....
        /*00d8*/ 	.word	0x00003e40


	//   ....[11]....
        /*00dc*/ 	.word	0x00003e70


	//   ....[12]....
        /*00e0*/ 	.word	0x00004a90


	//   ....[13]....
        /*00e4*/ 	.word	0x00004ca0


	//----- nvinfo : EIATTR_VRC_CTA_INIT_COUNT
	.align		4
.L_43:
        /*00e8*/ 	.byte	0x02, 0x4a
        /*00ea*/ 	.byte	0x80
	.zero		1


	//----- nvinfo : EIATTR_SYSCALL_OFFSETS
	.align		4
        /*00ec*/ 	.byte	0x04, 0x46
        /*00ee*/ 	.short	(.L_45 - .L_44)


	//   ....[0]....
.L_44:
        /*00f0*/ 	.word	0x000065d0


	//   ....[1]....
        /*00f4*/ 	.word	0x00006710


	//   ....[2]....
        /*00f8*/ 	.word	0x00006ee0


	//   ....[3]....
        /*00fc*/ 	.word	0x00007ce0


	//----- nvinfo : EIATTR_MBARRIER_INSTR_OFFSETS
	.align		4
.L_45:
        /*0100*/ 	.byte	0x04, 0x39
        /*0102*/ 	.short	(.L_47 - .L_46)


	//   ....[0]....
.L_46:
        /*0104*/ 	.word	0x00000660
        /*0108*/ 	.word	0x000000ff
        /*010c*/ 	.word	0x00000000
        /*0110*/ 	.short	0x0100
        /*0112*/ 	.byte	0x04
	.zero		1


	//   ....[1]....
        /*0114*/ 	.word	0x00000670
        /*0118*/ 	.word	0x000000ff
        /*011c*/ 	.word	0x00000068
        /*0120*/ 	.short	0x0100
        /*0122*/ 	.byte	0x04
	.zero		1


	//   ....[2]....
        /*0124*/ 	.word	0x00000680
        /*0128*/ 	.word	0x000000ff
        /*012c*/ 	.word	0x00000008
        /*0130*/ 	.short	0x0100
        /*0132*/ 	.byte	0x04
	.zero		1


	//   ....[3]....
        /*0134*/ 	.word	0x00000690
        /*0138*/ 	.word	0x000000ff
        /*013c*/ 	.word	0x00000070
        /*0140*/ 	.short	0x0100
        /*0142*/ 	.byte	0x04
	.zero		1


	//   ....[4]....
        /*0144*/ 	.word	0x000006a0
        /*0148*/ 	.word	0x000000ff
        /*014c*/ 	.word	0x00000010
        /*0150*/ 	.short	0x0100
        /*0152*/ 	.byte	0x04
	.zero		1


	//   ....[5]....
        /*0154*/ 	.word	0x000006b0
        /*0158*/ 	.word	0x000000ff
        /*015c*/ 	.word	0x00000078
        /*0160*/ 	.short	0x0100
        /*0162*/ 	.byte	0x04
	.zero		1


	//   ....[6]....
        /*0164*/ 	.word	0x000006c0
        /*0168*/ 	.word	0x000000ff
        /*016c*/ 	.word	0x00000018
        /*0170*/ 	.short	0x0100
        /*0172*/ 	.byte	0x04
	.zero		1


	//   ....[7]....
        /*0174*/ 	.word	0x000006d0
        /*0178*/ 	.word	0x000000ff
        /*017c*/ 	.word	0x00000080
        /*0180*/ 	.short	0x0100
        /*0182*/ 	.byte	0x04
	.zero		1


	//   ....[8]....
        /*0184*/ 	.word	0x000006e0
        /*0188*/ 	.word	0x000000ff
        /*018c*/ 	.word	0x00000020
        /*0190*/ 	.short	0x0100
        /*0192*/ 	.byte	0x04
	.zero		1


	//   ....[9]....
        /*0194*/ 	.word	0x000006f0
        /*0198*/ 	.word	0x000000ff
        /*019c*/ 	.word	0x00000088
        /*01a0*/ 	.short	0x0100
        /*01a2*/ 	.byte	0x04
	.zero		1


	//   ....[10]....
        /*01a4*/ 	.word	0x00000700
        /*01a8*/ 	.word	0x000000ff
        /*01ac*/ 	.word	0x00000028
        /*01b0*/ 	.short	0x0100
        /*01b2*/ 	.byte	0x04
	.zero		1


	//   ....[11]....
        /*01b4*/ 	.word	0x00000710
        /*01b8*/ 	.word	0x000000ff
        /*01bc*/ 	.word	0x00000090
        /*01c0*/ 	.short	0x0100
        /*01c2*/ 	.byte	0x04
	.zero		1


	//   ....[12]....
        /*01c4*/ 	.word	0x00000720
        /*01c8*/ 	.word	0x000000ff
        /*01cc*/ 	.word	0x00000030
        /*01d0*/ 	.short	0x0100
        /*01d2*/ 	.byte	0x04
	.zero		1


	//   ....[13]....
        /*01d4*/ 	.word	0x00000730
        /*01d8*/ 	.word	0x000000ff
        /*01dc*/ 	.word	0x00000098
        /*01e0*/ 	.short	0x0100
        /*01e2*/ 	.byte	0x04
	.zero		1


	//   ....[14]....
        /*01e4*/ 	.word	0x00000740
        /*01e8*/ 	.word	0x000000ff
        /*01ec*/ 	.word	0x00000038
        /*01f0*/ 	.short	0x0100
        /*01f2*/ 	.byte	0x04
	.zero		1


	//   ....[15]....
        /*01f4*/ 	.word	0x00000750
        /*01f8*/ 	.word	0x000000ff
        /*01fc*/ 	.word	0x000000a0
        /*0200*/ 	.short	0x0100
        /*0202*/ 	.byte	0x04
	.zero		1


	//   ....[16]....
        /*0204*/ 	.word	0x00000760
        /*0208*/ 	.word	0x000000ff
        /*020c*/ 	.word	0x00000040
        /*0210*/ 	.short	0x0100
        /*0212*/ 	.byte	0x04
	.zero		1


	//   ....[17]....
        /*0214*/ 	.word	0x00000770
        /*0218*/ 	.word	0x000000ff
        /*021c*/ 	.word	0x000000a8
        /*0220*/ 	.short	0x0100
        /*0222*/ 	.byte	0x04
	.zero		1


	//   ....[18]....
        /*0224*/ 	.word	0x00000780
        /*0228*/ 	.word	0x000000ff
        /*022c*/ 	.word	0x00000048
        /*0230*/ 	.short	0x0100
        /*0232*/ 	.byte	0x04
	.zero		1


	//   ....[19]....
        /*0234*/ 	.word	0x00000790
        /*0238*/ 	.word	0x000000ff
        /*023c*/ 	.word	0x000000b0
        /*0240*/ 	.short	0x0100
        /*0242*/ 	.byte	0x04
	.zero		1


	//   ....[20]....
        /*0244*/ 	.word	0x000007a0
        /*0248*/ 	.word	0x000000ff
        /*024c*/ 	.word	0x00000050
        /*0250*/ 	.short	0x0100
        /*0252*/ 	.byte	0x04
	.zero		1


	//   ....[21]....
        /*0254*/ 	.word	0x000007b0
        /*0258*/ 	.word	0x000000ff
        /*025c*/ 	.word	0x000000b8
        /*0260*/ 	.short	0x0100
        /*0262*/ 	.byte	0x04
	.zero		1


	//   ....[22]....
        /*0264*/ 	.word	0x000007c0
        /*0268*/ 	.word	0x000000ff
        /*026c*/ 	.word	0x00000058
        /*0270*/ 	.short	0x0100
        /*0272*/ 	.byte	0x04
	.zero		1


	//   ....[23]....
        /*0274*/ 	.word	0x000007d0
        /*0278*/ 	.word	0x000000ff
        /*027c*/ 	.word	0x000000c0
        /*0280*/ 	.short	0x0100
        /*0282*/ 	.byte	0x04
	.zero		1


	//   ....[24]....
        /*0284*/ 	.word	0x000007e0
        /*0288*/ 	.word	0x000000ff
        /*028c*/ 	.word	0x00000060
        /*0290*/ 	.short	0x0100
        /*0292*/ 	.byte	0x04
	.zero		1


	//   ....[25]....
        /*0294*/ 	.word	0x000007f0
        /*0298*/ 	.word	0x000000ff
        /*029c*/ 	.word	0x000000c8
        /*02a0*/ 	.short	0x0100
        /*02a2*/ 	.byte	0x04
	.zero		1


	//   ....[26]....
        /*02a4*/ 	.word	0x00000920
        /*02a8*/ 	.word	0x000000ff
        /*02ac*/ 	.word	0x000000d0
        /*02b0*/ 	.short	0x0100
        /*02b2*/ 	.byte	0x04
	.zero		1


	//   ....[27]....
        /*02b4*/ 	.word	0x00000930
        /*02b8*/ 	.word	0x000000ff
        /*02bc*/ 	.word	0x000000e0
        /*02c0*/ 	.short	0x0100
        /*02c2*/ 	.byte	0x04
	.zero		1


	//   ....[28]....
        /*02c4*/ 	.word	0x00000940
        /*02c8*/ 	.word	0x000000ff
        /*02cc*/ 	.word	0x000000d8
        /*02d0*/ 	.short	0x0100
        /*02d2*/ 	.byte	0x04
	.zero		1


	//   ....[29]....
        /*02d4*/ 	.word	0x00000950
        /*02d8*/ 	.word	0x000000ff
        /*02dc*/ 	.word	0x000000e8
        /*02e0*/ 	.short	0x0100
        /*02e2*/ 	.byte	0x04
	.zero		1


	//   ....[30]....
        /*02e4*/ 	.word	0x00000a30
        /*02e8*/ 	.word	0x000000ff
        /*02ec*/ 	.word	0x000000f0
        /*02f0*/ 	.short	0x0100
        /*02f2*/ 	.byte	0x06
	.zero		1


	//   ....[31]....
        /*02f4*/ 	.word	0x00000a40
        /*02f8*/ 	.word	0x000000ff
        /*02fc*/ 	.word	0x000000f8
        /*0300*/ 	.short	0x0100
        /*0302*/ 	.byte	0x06
	.zero		1


	//   ....[32]....
        /*0304*/ 	.word	0x00000b70
        /*0308*/ 	.word	0x000000ff
        /*030c*/ 	.word	0x00000100
        /*0310*/ 	.short	0x0100
        /*0312*/ 	.byte	0x06
	.zero		1


	//   ....[33]....
        /*0314*/ 	.word	0x00000b80
        /*0318*/ 	.word	0x000000ff
        /*031c*/ 	.word	0x00000110
        /*0320*/ 	.short	0x0100
        /*0322*/ 	.byte	0x06
	.zero		1


	//   ....[34]....
        /*0324*/ 	.word	0x00000b90
        /*0328*/ 	.word	0x000000ff
        /*032c*/ 	.word	0x00000108
        /*0330*/ 	.short	0x0100
        /*0332*/ 	.byte	0x06
	.zero		1


	//   ....[35]....
        /*0334*/ 	.word	0x00000ba0
        /*0338*/ 	.word	0x000000ff
        /*033c*/ 	.word	0x00000118
        /*0340*/ 	.short	0x0100
        /*0342*/ 	.byte	0x06
	.zero		1


	//   ....[36]....
        /*0344*/ 	.word	0x00000cc0
        /*0348*/ 	.word	0x000000ff
        /*034c*/ 	.word	0x00000120
        /*0350*/ 	.short	0x0100
        /*0352*/ 	.byte	0x04
	.zero		1


	//   ....[37]....
        /*0354*/ 	.word	0x00000cd0
        /*0358*/ 	.word	0x000000ff
        /*035c*/ 	.word	0x00000140
        /*0360*/ 	.short	0x0100
        /*0362*/ 	.byte	0x04
	.zero		1


	//   ....[38]....
        /*0364*/ 	.word	0x00000ce0
        /*0368*/ 	.word	0x000000ff
        /*036c*/ 	.word	0x00000128
        /*0370*/ 	.short	0x0100
        /*0372*/ 	.byte	0x04
	.zero		1


	//   ....[39]....
        /*0374*/ 	.word	0x00000cf0
        /*0378*/ 	.word	0x000000ff
        /*037c*/ 	.word	0x00000148
        /*0380*/ 	.short	0x0100
        /*0382*/ 	.byte	0x04
	.zero		1


	//   ....[40]....
        /*0384*/ 	.word	0x00000d00
        /*0388*/ 	.word	0x000000ff
        /*038c*/ 	.word	0x00000130
        /*0390*/ 	.short	0x0100
        /*0392*/ 	.byte	0x04
	.zero		1


	//   ....[41]....
        /*0394*/ 	.word	0x00000d10
        /*0398*/ 	.word	0x000000ff
        /*039c*/ 	.word	0x00000150
        /*03a0*/ 	.short	0x0100
        /*03a2*/ 	.byte	0x04
	.zero		1


	//   ....[42]....
        /*03a4*/ 	.word	0x00000d20
        /*03a8*/ 	.word	0x000000ff
        /*03ac*/ 	.word	0x00000138
        /*03b0*/ 	.short	0x0100
        /*03b2*/ 	.byte	0x04
	.zero		1


	//   ....[43]....
        /*03b4*/ 	.word	0x00000d30
        /*03b8*/ 	.word	0x000000ff
        /*03bc*/ 	.word	0x00000158
        /*03c0*/ 	.short	0x0100
        /*03c2*/ 	.byte	0x04
	.zero		1


	//   ....[44]....
        /*03c4*/ 	.word	0x00000e20
        /*03c8*/ 	.word	0x000000ff
        /*03cc*/ 	.word	0x00000160
        /*03d0*/ 	.short	0x0100
        /*03d2*/ 	.byte	0x04
	.zero		1


	//   ....[45]....
        /*03d4*/ 	.word	0x00000e30
        /*03d8*/ 	.word	0x000000ff
        /*03dc*/ 	.word	0x00000170
        /*03e0*/ 	.short	0x0100
        /*03e2*/ 	.byte	0x04
	.zero		1


	//   ....[46]....
        /*03e4*/ 	.word	0x00000e40
        /*03e8*/ 	.word	0x000000ff
        /*03ec*/ 	.word	0x00000168
        /*03f0*/ 	.short	0x0100
        /*03f2*/ 	.byte	0x04
	.zero		1


	//   ....[47]....
        /*03f4*/ 	.word	0x00000e50
        /*03f8*/ 	.word	0x000000ff
        /*03fc*/ 	.word	0x00000178
        /*0400*/ 	.short	0x0100
        /*0402*/ 	.byte	0x04
	.zero		1


	//   ....[48]....
        /*0404*/ 	.word	0x00000f50
        /*0408*/ 	.word	0x000000ff
        /*040c*/ 	.word	0x00000180
        /*0410*/ 	.short	0x0100
        /*0412*/ 	.byte	0x06
	.zero		1


	//   ....[49]....
        /*0414*/ 	.word	0x00001da0
        /*0418*/ 	.word	0x00000000
        /*041c*/ 	.word	0x00000170
        /*0420*/ 	.short	0x010a
        /*0422*/ 	.byte	0xff
	.zero		1


	//   ....[50]....
        /*0424*/ 	.word	0x00001dd0
        /*0428*/ 	.word	0x00000000
        /*042c*/ 	.word	0x00000160
        /*0430*/ 	.short	0x0101
        /*0432*/ 	.byte	0xff
	.zero		1


	//   ....[51]....
        /*0434*/ 	.word	0x00001e90
        /*0438*/ 	.word	0x000000ff
        /*043c*/ 	.word	0x00000068
        /*0440*/ 	.short	0x010a
        /*0442*/ 	.byte	0x04
	.zero		1


	//   ....[52]....
        /*0444*/ 	.word	0x00001f60
        /*0448*/ 	.word	0x000000ff
        /*044c*/ 	.word	0x00000068
        /*0450*/ 	.short	0x010a
        /*0452*/ 	.byte	0x21
	.zero		1


	//   ....[53]....
        /*0454*/ 	.word	0x00002110
        /*0458*/ 	.word	0x000000ff
        /*045c*/ 	.word	0x00000068
        /*0460*/ 	.short	0x010a
        /*0462*/ 	.byte	0x05
	.zero		1


	//   ....[54]....
        /*0464*/ 	.word	0x00002240
        /*0468*/ 	.word	0x000000ff
        /*046c*/ 	.word	0x000000f8
        /*0470*/ 	.short	0x0101
        /*0472*/ 	.byte	0x06
	.zero		1


	//   ....[55]....
        /*0474*/ 	.word	0x00002260
        /*0478*/ 	.word	0x000000ff
        /*047c*/ 	.word	0x00000068
        /*0480*/ 	.short	0x010a
        /*0482*/ 	.byte	0x04
	.zero		1


	//   ....[56]....
        /*0484*/ 	.word	0x000022e0
        /*0488*/ 	.word	0x000000ff
        /*048c*/ 	.word	0x00000068
        /*0490*/ 	.short	0x010a
        /*0492*/ 	.byte	0x11
	.zero		1


	//   ....[57]....
        /*0494*/ 	.word	0x00002470
        /*0498*/ 	.word	0x000000ff
        /*049c*/ 	.word	0x00000068
        /*04a0*/ 	.short	0x010a
        /*04a2*/ 	.byte	0x05
	.zero		1


	//   ....[58]....
        /*04a4*/ 	.word	0x000025f0
        /*04a8*/ 	.word	0x00000003
        /*04ac*/ 	.word	0x00000100
        /*04b0*/ 	.short	0x010a
        /*04b2*/ 	.byte	0xff
	.zero		1


	//   ....[59]....
        /*04b4*/ 	.word	0x00002740
        /*04b8*/ 	.word	0x00000000
        /*04bc*/ 	.word	0x00000000
        /*04c0*/ 	.short	0x0101
        /*04c2*/ 	.byte	0xff
	.zero		1


	//   ....[60]....
        /*04c4*/ 	.word	0x00002ce0
        /*04c8*/ 	.word	0x000000ff
        /*04cc*/ 	.word	0x00000000
        /*04d0*/ 	.short	0x010a
        /*04d2*/ 	.byte	0x04
	.zero		1


	//   ....[61]....
        /*04d4*/ 	.word	0x00002d70
        /*04d8*/ 	.word	0x000000ff
        /*04dc*/ 	.word	0x00000000
        /*04e0*/ 	.short	0x010a
        /*04e2*/ 	.byte	0x05
	.zero		1


	//   ....[62]....
        /*04e4*/ 	.word	0x00002e00
        /*04e8*/ 	.word	0x000000ff
        /*04ec*/ 	.word	0x00000000
        /*04f0*/ 	.short	0x010a
        /*04f2*/ 	.byte	0x05
	.zero		1


	//   ....[63]....
        /*04f4*/ 	.word	0x00002e90
        /*04f8*/ 	.word	0x000000ff
        /*04fc*/ 	.word	0x00000000
        /*0500*/ 	.short	0x010a
        /*0502*/ 	.byte	0x05
	.zero		1


	//   ....[64]....
        /*0504*/ 	.word	0x00002f20
        /*0508*/ 	.word	0x000000ff
        /*050c*/ 	.word	0x00000000
        /*0510*/ 	.short	0x010a
        /*0512*/ 	.byte	0x05
	.zero		1


	//   ....[65]....
        /*0514*/ 	.word	0x00002fb0
        /*0518*/ 	.word	0x000000ff
        /*051c*/ 	.word	0x00000000
        /*0520*/ 	.short	0x010a
        /*0522*/ 	.byte	0x05
	.zero		1


	//   ....[66]....
        /*0524*/ 	.word	0x00003040
        /*0528*/ 	.word	0x000000ff
        /*052c*/ 	.word	0x00000000
        /*0530*/ 	.short	0x010a
        /*0532*/ 	.byte	0x05
	.zero		1


	//   ....[67]....
        /*0534*/ 	.word	0x000030d0
        /*0538*/ 	.word	0x000000ff
        /*053c*/ 	.word	0x00000000
        /*0540*/ 	.short	0x010a
        /*0542*/ 	.byte	0x05
	.zero		1


	//   ....[68]....
        /*0544*/ 	.word	0x00003160
        /*0548*/ 	.word	0x000000ff
        /*054c*/ 	.word	0x00000000
        /*0550*/ 	.short	0x010a
        /*0552*/ 	.byte	0x05
	.zero		1


	//   ....[69]....
        /*0554*/ 	.word	0x000031f0
        /*0558*/ 	.word	0x000000ff
        /*055c*/ 	.word	0x00000000
        /*0560*/ 	.short	0x010a
        /*0562*/ 	.byte	0x05
	.zero		1


	//   ....[70]....
        /*0564*/ 	.word	0x00003280
        /*0568*/ 	.word	0x000000ff
        /*056c*/ 	.word	0x00000000
        /*0570*/ 	.short	0x010a
        /*0572*/ 	.byte	0x05
	.zero		1


	//   ....[71]....
        /*0574*/ 	.word	0x00003310
        /*0578*/ 	.word	0x000000ff
        /*057c*/ 	.word	0x00000000
        /*0580*/ 	.short	0x010a
        /*0582*/ 	.byte	0x05
	.zero		1


	//   ....[72]....
        /*0584*/ 	.word	0x000033b0
        /*0588*/ 	.word	0x00000000
        /*058c*/ 	.word	0x00000000
        /*0590*/ 	.short	0x010a
        /*0592*/ 	.byte	0xff
	.zero		1


	//   ....[73]....
        /*0594*/ 	.word	0x000034d0
        /*0598*/ 	.word	0x00000002
        /*059c*/ 	.word	0x00000160
        /*05a0*/ 	.short	0x010a
        /*05a2*/ 	.byte	0xff
	.zero		1


	//   ....[74]....
        /*05a4*/ 	.word	0x00003540
        /*05a8*/ 	.word	0x00000002
        /*05ac*/ 	.word	0x00000000
        /*05b0*/ 	.short	0x0101
        /*05b2*/ 	.byte	0xff
	.zero		1


	//   ....[75]....
        /*05b4*/ 	.word	0x00003560
        /*05b8*/ 	.word	0x000000ff
        /*05bc*/ 	.word	0x00000110
        /*05c0*/ 	.short	0x010a
        /*05c2*/ 	.byte	0x04
	.zero		1


	//   ....[76]....
        /*05c4*/ 	.word	0x00003680
        /*05c8*/ 	.word	0x00000002
        /*05cc*/ 	.word	0x00000100
        /*05d0*/ 	.short	0x010a
        /*05d2*/ 	.byte	0xff
	.zero		1


	//   ....[77]....
        /*05d4*/ 	.word	0x00003780
        /*05d8*/ 	.word	0x00000002
        /*05dc*/ 	.word	0x00000000
        /*05e0*/ 	.short	0x0101
        /*05e2*/ 	.byte	0xff
	.zero		1


	//   ....[78]....
        /*05e4*/ 	.word	0x00003810
        /*05e8*/ 	.word	0x000000ff
        /*05ec*/ 	.word	0x00000110
        /*05f0*/ 	.short	0x0106
        /*05f2*/ 	.byte	0x04
	.zero		1


	//   ....[79]....
        /*05f4*/ 	.word	0x00003830
        /*05f8*/ 	.word	0x000000ff
        /*05fc*/ 	.word	0x00000110
        /*0600*/ 	.short	0x010a
        /*0602*/ 	.byte	0x04
	.zero		1


	//   ....[80]....
        /*0604*/ 	.word	0x000038c0
        /*0608*/ 	.word	0x000000ff
        /*060c*/ 	.word	0x00000110
        /*0610*/ 	.short	0x0106
        /*0612*/ 	.byte	0x07
	.zero		1


	//   ....[81]....
        /*0614*/ 	.word	0x00003900
        /*0618*/ 	.word	0x00000000
        /*061c*/ 	.word	0x00000110
        /*0620*/ 	.short	0x010a
        /*0622*/ 	.byte	0xff
	.zero		1


	//   ....[82]....
        /*0624*/ 	.word	0x00003b40
        /*0628*/ 	.word	0x000000ff
        /*062c*/ 	.word	0x00000008
        /*0630*/ 	.short	0x010a
        /*0632*/ 	.byte	0x05
	.zero		1


	//   ....[83]....
        /*0634*/ 	.word	0x00003b60
        /*0638*/ 	.word	0x000000ff
        /*063c*/ 	.word	0x00000008
        /*0640*/ 	.short	0x010a
        /*0642*/ 	.byte	0x05
	.zero		1


	//   ....[84]....
        /*0644*/ 	.word	0x00003cf0
        /*0648*/ 	.word	0x000000ff
        /*064c*/ 	.word	0x00000008
        /*0650*/ 	.short	0x010a
        /*0652*/ 	.byte	0x05
	.zero		1


	//   ....[85]....
        /*0654*/ 	.word	0x00003d10
        /*0658*/ 	.word	0x000000ff
        /*065c*/ 	.word	0x00000008
        /*0660*/ 	.short	0x010a
        /*0662*/ 	.byte	0x05
	.zero		1


	//   ....[86]....
        /*0664*/ 	.word	0x00003dd0
        /*0668*/ 	.word	0x000000ff
        /*066c*/ 	.word	0x00000000
        /*0670*/ 	.short	0x0101
        /*0672*/ 	.byte	0x04
	.zero		1


	//   ....[87]....
        /*0674*/ 	.word	0x00004110
        /*0678*/ 	.word	0x00000000
        /*067c*/ 	.word	0x00000100
        /*0680*/ 	.short	0x010a
        /*0682*/ 	.byte	0xff
	.zero		1


	//   ....[88]....
        /*0684*/ 	.word	0x000041d0
        /*0688*/ 	.word	0x00000000
        /*068c*/ 	.word	0x00000000
        /*0690*/ 	.short	0x0101
        /*0692*/ 	.byte	0xff
	.zero		1


	//   ....[89]....
        /*0694*/ 	.word	0x00004290
        /*0698*/ 	.word	0x000000ff
        /*069c*/ 	.word	0x00000000
        /*06a0*/ 	.short	0x010a
        /*06a2*/ 	.byte	0x04
	.zero		1


	//   ....[90]....
        /*06a4*/ 	.word	0x000042a0
        /*06a8*/ 	.word	0x000000ff
        /*06ac*/ 	.word	0x00000140
        /*06b0*/ 	.short	0x010a
        /*06b2*/ 	.byte	0x1f
	.zero		1


	//   ....[91]....
        /*06b4*/ 	.word	0x00004350
        /*06b8*/ 	.word	0x000000ff
        /*06bc*/ 	.word	0x00000000
        /*06c0*/ 	.short	0x010a
        /*06c2*/ 	.byte	0x05
	.zero		1


	//   ....[92]....
        /*06c4*/ 	.word	0x00004480
        /*06c8*/ 	.word	0x000000ff
        /*06cc*/ 	.word	0x00000000
        /*06d0*/ 	.short	0x010a
        /*06d2*/ 	.byte	0x04
	.zero		1


	//   ....[93]....
        /*06d4*/ 	.word	0x00004780
        /*06d8*/ 	.word	0x000000ff
        /*06dc*/ 	.word	0x00000000
        /*06e0*/ 	.short	0x010a
        /*06e2*/ 	.byte	0x04
	.zero		1


	//   ....[94]....
        /*06e4*/ 	.word	0x00004810
        /*06e8*/ 	.word	0x000000ff
        /*06ec*/ 	.word	0x00000000
        /*06f0*/ 	.short	0x010a
        /*06f2*/ 	.byte	0x05
	.zero		1


	//   ....[95]....
        /*06f4*/ 	.word	0x000048a0
        /*06f8*/ 	.word	0x000000ff
        /*06fc*/ 	.word	0x00000000
        /*0700*/ 	.short	0x010a
        /*0702*/ 	.byte	0x05
	.zero		1


	//   ....[96]....
        /*0704*/ 	.word	0x00004940
        /*0708*/ 	.word	0x00000000
        /*070c*/ 	.word	0x00000000
        /*0710*/ 	.short	0x010a
        /*0712*/ 	.byte	0xff
	.zero		1


	//   ....[97]....
        /*0714*/ 	.word	0x00004980
        /*0718*/ 	.word	0x00000000
        /*071c*/ 	.word	0x00000000
        /*0720*/ 	.short	0x010a
        /*0722*/ 	.byte	0xff
	.zero		1


	//   ....[98]....
        /*0724*/ 	.word	0x000049f0
        /*0728*/ 	.word	0x000000ff
        /*072c*/ 	.word	0x00000000
        /*0730*/ 	.short	0x0101
        /*0732*/ 	.byte	0x04
	.zero		1


	//   ....[99]....
        /*0734*/ 	.word	0x00004a30
        /*0738*/ 	.word	0x000000ff
        /*073c*/ 	.word	0x00000180
        /*0740*/ 	.short	0x010a
        /*0742*/ 	.byte	0x1a
	.zero		1


	//   ....[100]....
        /*0744*/ 	.word	0x00004a80
        /*0748*/ 	.word	0x000000ff
        /*074c*/ 	.word	0x00000000
        /*0750*/ 	.short	0x0101
        /*0752*/ 	.byte	0x04
	.zero		1


	//   ....[101]....
        /*0754*/ 	.word	0x00004f00
        /*0758*/ 	.word	0x0000000c
        /*075c*/ 	.word	0x00000100
        /*0760*/ 	.short	0x010a
        /*0762*/ 	.byte	0xff
	.zero		1


	//   ....[102]....
        /*0764*/ 	.word	0x00005070
        /*0768*/ 	.word	0x00000000
        /*076c*/ 	.word	0x00000000
        /*0770*/ 	.short	0x0101
        /*0772*/ 	.byte	0xff
	.zero		1


	//   ....[103]....
        /*0774*/ 	.word	0x00005500
        /*0778*/ 	.word	0x000000ff
        /*077c*/ 	.word	0x000000f8
        /*0780*/ 	.short	0x010a
        /*0782*/ 	.byte	0x15
	.zero		1


	//   ....[104]....
        /*0784*/ 	.word	0x00005680
        /*0788*/ 	.word	0x000000ff
        /*078c*/ 	.word	0x000000e0
        /*0790*/ 	.short	0x010a
        /*0792*/ 	.byte	0x15
	.zero		1


	//   ....[105]....
        /*0794*/ 	.word	0x00005870
        /*0798*/ 	.word	0x000000ff
        /*079c*/ 	.word	0x000000d0
        /*07a0*/ 	.short	0x010b
        /*07a2*/ 	.byte	0x15
	.zero		1


	//   ....[106]....
        /*07a4*/ 	.word	0x00005880
        /*07a8*/ 	.word	0x000000ff
        /*07ac*/ 	.word	0x00000000
        /*07b0*/ 	.short	0x0101
        /*07b2*/ 	.byte	0x06
	.zero		1


	//   ....[107]....
        /*07b4*/ 	.word	0x00005890
        /*07b8*/ 	.word	0x000000ff
        /*07bc*/ 	.word	0x000000e8
        /*07c0*/ 	.short	0x010a
        /*07c2*/ 	.byte	0x15
	.zero		1


	//   ....[108]....
        /*07c4*/ 	.word	0x00005ad0
        /*07c8*/ 	.word	0x000000ff
        /*07cc*/ 	.word	0x000000d8
        /*07d0*/ 	.short	0x010b
        /*07d2*/ 	.byte	0x15
	.zero		1


	//   ....[109]....
        /*07d4*/ 	.word	0x00005ae0
        /*07d8*/ 	.word	0x000000ff
        /*07dc*/ 	.word	0x00000000
        /*07e0*/ 	.short	0x0101
        /*07e2*/ 	.byte	0x25
	.zero		1


	//   ....[110]....
        /*07e4*/ 	.word	0x00005b20
        /*07e8*/ 	.word	0x000000ff
        /*07ec*/ 	.word	0x000000e0
        /*07f0*/ 	.short	0x010a
        /*07f2*/ 	.byte	0x15
	.zero		1


	//   ....[111]....
        /*07f4*/ 	.word	0x00005b60
        /*07f8*/ 	.word	0x00000000
        /*07fc*/ 	.word	0x000000e8
        /*0800*/ 	.short	0x010a
        /*0802*/ 	.byte	0xff
	.zero		1


	//   ....[112]....
        /*0804*/ 	.word	0x00005e80
        /*0808*/ 	.word	0x00000003
        /*080c*/ 	.word	0x00000100
        /*0810*/ 	.short	0x010a
        /*0812*/ 	.byte	0xff
	.zero		1


	//   ....[113]....
        /*0814*/ 	.word	0x00006000
        /*0818*/ 	.word	0x00000000
        /*081c*/ 	.word	0x00000000
        /*0820*/ 	.short	0x0101
        /*0822*/ 	.byte	0xff
	.zero		1


	//   ....[114]....
        /*0824*/ 	.word	0x00006aa0
        /*0828*/ 	.word	0x00000004
        /*082c*/ 	.word	0x000000d0
        /*0830*/ 	.short	0x010a
        /*0832*/ 	.byte	0xff
	.zero		1


	//   ....[115]....
        /*0834*/ 	.word	0x00006ab0
        /*0838*/ 	.word	0x00000052
        /*083c*/ 	.word	0x00000120
        /*0840*/ 	.short	0x010a
        /*0842*/ 	.byte	0xff
	.zero		1


	//   ....[116]....
        /*0844*/ 	.word	0x00006c20
        /*0848*/ 	.word	0x00000004
        /*084c*/ 	.word	0x000000d0
        /*0850*/ 	.short	0x010a
        /*0852*/ 	.byte	0xff
	.zero		1


	//   ....[117]....
        /*0854*/ 	.word	0x00006d40
        /*0858*/ 	.word	0x00000000
        /*085c*/ 	.word	0x00000000
        /*0860*/ 	.short	0x0101
        /*0862*/ 	.byte	0xff
	.zero		1


	//   ....[118]....
        /*0864*/ 	.word	0x00006dc0
        /*0868*/ 	.word	0x00000052
        /*086c*/ 	.word	0x00000120
        /*0870*/ 	.short	0x010a
        /*0872*/ 	.byte	0xff
	.zero		1


	//   ....[119]....
        /*0874*/ 	.word	0x00007990
        /*0878*/ 	.word	0x00000003
        /*087c*/ 	.word	0x000000d0
        /*0880*/ 	.short	0x010a
        /*0882*/ 	.byte	0xff
	.zero		1


	//   ....[120]....
        /*0884*/ 	.word	0x00007a40
        /*0888*/ 	.word	0x00000003
        /*088c*/ 	.word	0x000000d0
        /*0890*/ 	.short	0x010a
        /*0892*/ 	.byte	0xff
	.zero		1


	//   ....[121]....
        /*0894*/ 	.word	0x00007b60
        /*0898*/ 	.word	0x00000000
        /*089c*/ 	.word	0x00000000
        /*08a0*/ 	.short	0x0101
        /*08a2*/ 	.byte	0xff
	.zero		1


	//   ....[122]....
        /*08a4*/ 	.word	0x00007e20
        /*08a8*/ 	.word	0x00000052
        /*08ac*/ 	.word	0x00000000
        /*08b0*/ 	.short	0x0101
        /*08b2*/ 	.byte	0xff
	.zero		1


	//   ....[123]....
        /*08b4*/ 	.word	0x00008890
        /*08b8*/ 	.word	0x00000000
        /*08bc*/ 	.word	0x00000170
        /*08c0*/ 	.short	0x010a
        /*08c2*/ 	.byte	0xff
	.zero		1


	//   ....[124]....
        /*08c4*/ 	.word	0x000088f0
        /*08c8*/ 	.word	0x00000000
        /*08cc*/ 	.word	0x00000068
        /*08d0*/ 	.short	0x010a
        /*08d2*/ 	.byte	0xff
	.zero		1


	//   ....[125]....
        /*08d4*/ 	.word	0x00008950
        /*08d8*/ 	.word	0x00000000
        /*08dc*/ 	.word	0x00000068
        /*08e0*/ 	.short	0x010a
        /*08e2*/ 	.byte	0xff
	.zero		1


	//   ....[126]....
        /*08e4*/ 	.word	0x000089a0
        /*08e8*/ 	.word	0x00000003
        /*08ec*/ 	.word	0x00000100
        /*08f0*/ 	.short	0x010a
        /*08f2*/ 	.byte	0xff
	.zero		1


	//   ....[127]....
        /*08f4*/ 	.word	0x00008a00
        /*08f8*/ 	.word	0x00000000
        /*08fc*/ 	.word	0x00000000
        /*0900*/ 	.short	0x010a
        /*0902*/ 	.byte	0xff
	.zero		1


	//   ....[128]....
        /*0904*/ 	.word	0x00008a60
        /*0908*/ 	.word	0x00000000
        /*090c*/ 	.word	0x00000000
        /*0910*/ 	.short	0x010a
        /*0912*/ 	.byte	0xff
	.zero		1


	//   ....[129]....
        /*0914*/ 	.word	0x00008ac0
        /*0918*/ 	.word	0x00000000
        /*091c*/ 	.word	0x00000000
        /*0920*/ 	.short	0x010a
        /*0922*/ 	.byte	0xff
	.zero		1


	//   ....[130]....
        /*0924*/ 	.word	0x00008b20
        /*0928*/ 	.word	0x00000000
        /*092c*/ 	.word	0x00000000
        /*0930*/ 	.short	0x010a
        /*0932*/ 	.byte	0xff
	.zero		1


	//   ....[131]....
        /*0934*/ 	.word	0x00008b80
        /*0938*/ 	.word	0x00000000
        /*093c*/ 	.word	0x00000000
        /*0940*/ 	.short	0x010a
        /*0942*/ 	.byte	0xff
	.zero		1


	//   ....[132]....
        /*0944*/ 	.word	0x00008be0
        /*0948*/ 	.word	0x00000000
        /*094c*/ 	.word	0x00000000
        /*0950*/ 	.short	0x010a
        /*0952*/ 	.byte	0xff
	.zero		1


	//   ....[133]....
        /*0954*/ 	.word	0x00008c40
        /*0958*/ 	.word	0x00000000
        /*095c*/ 	.word	0x00000000
        /*0960*/ 	.short	0x010a
        /*0962*/ 	.byte	0xff
	.zero		1


	//   ....[134]....
        /*0964*/ 	.word	0x00008ca0
        /*0968*/ 	.word	0x00000000
        /*096c*/ 	.word	0x00000000
        /*0970*/ 	.short	0x010a
        /*0972*/ 	.byte	0xff
	.zero		1


	//   ....[135]....
        /*0974*/ 	.word	0x00008d00
        /*0978*/ 	.word	0x00000000
        /*097c*/ 	.word	0x00000000
        /*0980*/ 	.short	0x010a
        /*0982*/ 	.byte	0xff
	.zero		1


	//   ....[136]....
        /*0984*/ 	.word	0x00008d60
        /*0988*/ 	.word	0x00000000
        /*098c*/ 	.word	0x00000000
        /*0990*/ 	.short	0x010a
        /*0992*/ 	.byte	0xff
	.zero		1


	//   ....[137]....
        /*0994*/ 	.word	0x00008dc0
        /*0998*/ 	.word	0x00000000
        /*099c*/ 	.word	0x00000000
        /*09a0*/ 	.short	0x010a
        /*09a2*/ 	.byte	0xff
	.zero		1


	//   ....[138]....
        /*09a4*/ 	.word	0x00008e20
        /*09a8*/ 	.word	0x00000000
        /*09ac*/ 	.word	0x00000000
        /*09b0*/ 	.short	0x010a
        /*09b2*/ 	.byte	0xff
	.zero		1


	//   ....[139]....
        /*09b4*/ 	.word	0x00008e70
        /*09b8*/ 	.word	0x00000002
        /*09bc*/ 	.word	0x00000160
        /*09c0*/ 	.short	0x010a
        /*09c2*/ 	.byte	0xff
	.zero		1


	//   ....[140]....
        /*09c4*/ 	.word	0x00008ed0
        /*09c8*/ 	.word	0x00000002
        /*09cc*/ 	.word	0x00000110
        /*09d0*/ 	.short	0x010a
        /*09d2*/ 	.byte	0xff
	.zero		1


	//   ....[141]....
        /*09d4*/ 	.word	0x00008f20
        /*09d8*/ 	.word	0x00000002
        /*09dc*/ 	.word	0x00000100
        /*09e0*/ 	.short	0x010a
        /*09e2*/ 	.byte	0xff
	.zero		1


	//   ....[142]....
        /*09e4*/ 	.word	0x00008f80
        /*09e8*/ 	.word	0x00000000
        /*09ec*/ 	.word	0x00000110
        /*09f0*/ 	.short	0x010a
        /*09f2*/ 	.byte	0xff
	.zero		1


	//   ....[143]....
        /*09f4*/ 	.word	0x00008fe0
        /*09f8*/ 	.word	0x00000005
        /*09fc*/ 	.word	0x00000008
        /*0a00*/ 	.short	0x010a
        /*0a02*/ 	.byte	0xff
	.zero		1


	//   ....[144]....
        /*0a04*/ 	.word	0x000090c0
        /*0a08*/ 	.word	0x00000000
        /*0a0c*/ 	.word	0x00000008
        /*0a10*/ 	.short	0x010a
        /*0a12*/ 	.byte	0xff
	.zero		1


	//   ....[145]....
        /*0a14*/ 	.word	0x00009110
        /*0a18*/ 	.word	0x00000000
        /*0a1c*/ 	.word	0x00000100
        /*0a20*/ 	.short	0x010a
        /*0a22*/ 	.byte	0xff
	.zero		1


	//   ....[146]....
        /*0a24*/ 	.word	0x00009170
        /*0a28*/ 	.word	0x00000000
        /*0a2c*/ 	.word	0x00000140
        /*0a30*/ 	.short	0x010a
        /*0a32*/ 	.byte	0xff
	.zero		1


	//   ....[147]....
        /*0a34*/ 	.word	0x000091d0
        /*0a38*/ 	.word	0x00000000
        /*0a3c*/ 	.word	0x00000000
        /*0a40*/ 	.short	0x010a
        /*0a42*/ 	.byte	0xff
	.zero		1


	//   ....[148]....
        /*0a44*/ 	.word	0x00009230
        /*0a48*/ 	.word	0x00000000
        /*0a4c*/ 	.word	0x00000000
        /*0a50*/ 	.short	0x010a
        /*0a52*/ 	.byte	0xff
	.zero		1


	//   ....[149]....
        /*0a54*/ 	.word	0x00009290
        /*0a58*/ 	.word	0x00000000
        /*0a5c*/ 	.word	0x00000000
        /*0a60*/ 	.short	0x010a
        /*0a62*/ 	.byte	0xff
	.zero		1


	//   ....[150]....
        /*0a64*/ 	.word	0x000092f0
        /*0a68*/ 	.word	0x00000000
        /*0a6c*/ 	.word	0x00000000
        /*0a70*/ 	.short	0x010a
        /*0a72*/ 	.byte	0xff
	.zero		1


	//   ....[151]....
        /*0a74*/ 	.word	0x00009350
        /*0a78*/ 	.word	0x00000000
        /*0a7c*/ 	.word	0x00000180
        /*0a80*/ 	.short	0x010a
        /*0a82*/ 	.byte	0xff
	.zero		1


	//   ....[152]....
        /*0a84*/ 	.word	0x000093a0
        /*0a88*/ 	.word	0x0000000c
        /*0a8c*/ 	.word	0x00000100
        /*0a90*/ 	.short	0x010a
        /*0a92*/ 	.byte	0xff
	.zero		1


	//   ....[153]....
        /*0a94*/ 	.word	0x00009400
        /*0a98*/ 	.word	0x00000000
        /*0a9c*/ 	.word	0x000000f8
        /*0aa0*/ 	.short	0x010a
        /*0aa2*/ 	.byte	0xff
	.zero		1


	//   ....[154]....
        /*0aa4*/ 	.word	0x00009460
        /*0aa8*/ 	.word	0x00000000
        /*0aac*/ 	.word	0x000000e0
        /*0ab0*/ 	.short	0x010a
        /*0ab2*/ 	.byte	0xff
	.zero		1


	//   ....[155]....
        /*0ab4*/ 	.word	0x000094c0
        /*0ab8*/ 	.word	0x00000000
        /*0abc*/ 	.word	0x000000e8
        /*0ac0*/ 	.short	0x010a
        /*0ac2*/ 	.byte	0xff
	.zero		1


	//   ....[156]....
        /*0ac4*/ 	.word	0x00009520
        /*0ac8*/ 	.word	0x00000000
        /*0acc*/ 	.word	0x000000e0
        /*0ad0*/ 	.short	0x010a
        /*0ad2*/ 	.byte	0xff
	.zero		1


	//   ....[157]....
        /*0ad4*/ 	.word	0x00009570
        /*0ad8*/ 	.word	0x00000003
        /*0adc*/ 	.word	0x00000100
        /*0ae0*/ 	.short	0x010a
        /*0ae2*/ 	.byte	0xff
	.zero		1


	//   ....[158]....
        /*0ae4*/ 	.word	0x000095c0
        /*0ae8*/ 	.word	0x00000004
        /*0aec*/ 	.word	0x000000d0
        /*0af0*/ 	.short	0x010a
        /*0af2*/ 	.byte	0xff
	.zero		1


	//   ....[159]....
        /*0af4*/ 	.word	0x00009610
        /*0af8*/ 	.word	0x00000052
        /*0afc*/ 	.word	0x00000120
        /*0b00*/ 	.short	0x010a
        /*0b02*/ 	.byte	0xff
	.zero		1


	//   ....[160]....
        /*0b04*/ 	.word	0x00009660
        /*0b08*/ 	.word	0x00000003
        /*0b0c*/ 	.word	0x000000d0
        /*0b10*/ 	.short	0x010a
        /*0b12*/ 	.byte	0xff
	.zero		1


	//----- nvinfo : EIATTR_NUM_MBARRIERS
	.align		4
.L_47:
        /*0b14*/ 	.byte	0x03, 0x38
        /*0b16*/ 	.short	0x0031


	//----- nvinfo : EIATTR_EXIT_INSTR_OFFSETS
	.align		4
        /*0b18*/ 	.byte	0x04, 0x1c
        /*0b1a*/ 	.short	(.L_49 - .L_48)


	//   ....[0]....
.L_48:
        /*0b1c*/ 	.word	0x000033e0


	//   ....[1]....
        /*0b20*/ 	.word	0x000038d0


	//   ....[2]....
        /*0b24*/ 	.word	0x00003930


	//   ....[3]....
        /*0b28*/ 	.word	0x00004cb0


	//   ....[4]....
        /*0b2c*/ 	.word	0x00005b90


	//   ....[5]....
        /*0b30*/ 	.word	0x00005bd0


	//   ....[6]....
        /*0b34*/ 	.word	0x00008880


	//----- nvinfo : EIATTR_MAX_THREADS
	.align		4
.L_49:
        /*0b38*/ 	.byte	0x04, 0x05
        /*0b3a*/ 	.short	(.L_51 - .L_50)
.L_50:
        /*0b3c*/ 	.word	0x00000100
        /*0b40*/ 	.word	0x00000001
        /*0b44*/ 	.word	0x00000001


	//----- nvinfo : EIATTR_CRS_STACK_SIZE
	.align		4
.L_51:
        /*0b48*/ 	.byte	0x04, 0x1e
        /*0b4a*/ 	.short	(.L_53 - .L_52)
.L_52:
        /*0b4c*/ 	.word	0x00000000


	//----- nvinfo : EIATTR_CBANK_PARAM_SIZE
	.align		4
.L_53:
        /*0b50*/ 	.byte	0x03, 0x19
        /*0b52*/ 	.short	0x0800


	//----- nvinfo : EIATTR_PARAM_CBANK
	.align		4
        /*0b54*/ 	.byte	0x04, 0x0a
        /*0b56*/ 	.short	(.L_55 - .L_54)
	.align		4
.L_54:
        /*0b58*/ 	.word	index@(.nv.constant0._ZN7cutlass13device_kernelINS_4gemm6kernel13GemmUniversalIN4cute5tupleIJiiiiEEENS1_10collective13CollectiveMmaINS1_35MainloopSm100TmaUmmaWarpSpecializedILi13ELi2ELi4ENS5_IJNS4_1CILi4EEESB_NSA_ILi1EEEEEEEENS5_IJNSA_ILi128EEESF_SF_EEEaNS5_IJlSC_lEEEaSH_NS4_8TiledMMAINS4_8MMA_AtomIJNS4_21SM100_MMA_S8_2x1SM_SSIaaiLi128ELi128ELNS4_4UMMA5MajorE0ELSM_0ELNSL_8SaturateE0EEEEEENS4_6LayoutINS5_IJSC_SC_SC_EEENS5_IJNSA_ILi0EEESS_SS_EEEEENS5_IJNS4_10UnderscoreESV_SV_EEEEENS4_28SM100_TMA_2SM_LOAD_MULTICASTENS4_14ComposedLayoutINS4_7SwizzleILi3ELi4ELi3EEENS4_18smem_ptr_flag_bitsILi8EEENSQ_INS5_IJNSA_ILi8EEESF_EEENS5_IJSF_SC_EEEEEEEvNS4_8identityESY_S18_vS19_EENS_8epilogue10collective18CollectiveEpilogueINS1B_23Sm100TmaWarpSpecializedILi2ELi2ELi32ELb0ELb0EEEJNS5_IJNSA_ILi64EEESF_SF_EEENS5_IJNSQ_IS1G_SC_EENSQ_INS5_IJNSA_ILi32EEENSA_ILi2EEEEEENS5_IJSC_S1G_EEEEEEEEaSH_aSH_NS1B_6fusion15FusionCallbacksIS1F_NS1P_17LinearCombinationIaiaiLNS_15FloatRoundStyleE2EEES1H_S1O_JEEENS4_5SM1004TMEM4LOAD26SM100_TMEM_LOAD_32dp32b32xENS4_13SM90_TMA_LOADENSZ_INS10_ILi1ELi4ELi3EEES13_NSQ_INS5_IJS14_S1J_EEENS5_IJS1J_SC_EEEEEEENS4_39AutoVectorizingCopyWithAssumedAlignmentILi128EEENS4_14SM90_TMA_STOREES24_S26_S26_EEEvvEEEEvNT_6ParamsE)
        /*0b5c*/ 	.short	0x0380
        /*0b5e*/ 	.short	0x0800


	//----- nvinfo : EIATTR_SW_WAR
	.align		4
.L_55:
        /*0b60*/ 	.byte	0x04, 0x36
        /*0b62*/ 	.short	(.L_57 - .L_56)
.L_56:
        /*0b64*/ 	.word	0x00000008
.L_57:


//--------------------- .nv.callgraph             --------------------------
	.section	.nv.callgraph,"",@"SHT_CUDA_CALLGRAPH"
	.align	4
	.sectionentsize	8
	.align		4
        /*0000*/ 	.word	0x00000000
	.align		4
        /*0004*/ 	.word	0xffffffff
	.align		4
        /*0008*/ 	.word	index@(_ZN7cutlass13device_kernelINS_4gemm6kernel13GemmUniversalIN4cute5tupleIJiiiiEEENS1_10collective13CollectiveMmaINS1_35MainloopSm100TmaUmmaWarpSpecializedILi13ELi2ELi4ENS5_IJNS4_1CILi4EEESB_NSA_ILi1EEEEEEEENS5_IJNSA_ILi128EEESF_SF_EEEaNS5_IJlSC_lEEEaSH_NS4_8TiledMMAINS4_8MMA_AtomIJNS4_21SM100_MMA_S8_2x1SM_SSIaaiLi128ELi128ELNS4_4UMMA5MajorE0ELSM_0ELNSL_8SaturateE0EEEEEENS4_6LayoutINS5_IJSC_SC_SC_EEENS5_IJNSA_ILi0EEESS_SS_EEEEENS5_IJNS4_10UnderscoreESV_SV_EEEEENS4_28SM100_TMA_2SM_LOAD_MULTICASTENS4_14ComposedLayoutINS4_7SwizzleILi3ELi4ELi3EEENS4_18smem_ptr_flag_bitsILi8EEENSQ_INS5_IJNSA_ILi8EEESF_EEENS5_IJSF_SC_EEEEEEEvNS4_8identityESY_S18_vS19_EENS_8epilogue10collective18CollectiveEpilogueINS1B_23Sm100TmaWarpSpecializedILi2ELi2ELi32ELb0ELb0EEEJNS5_IJNSA_ILi64EEESF_SF_EEENS5_IJNSQ_IS1G_SC_EENSQ_INS5_IJNSA_ILi32EEENSA_ILi2EEEEEENS5_IJSC_S1G_EEEEEEEEaSH_aSH_NS1B_6fusion15FusionCallbacksIS1F_NS1P_17LinearCombinationIaiaiLNS_15FloatRoundStyleE2EEES1H_S1O_JEEENS4_5SM1004TMEM4LOAD26SM100_TMEM_LOAD_32dp32b32xENS4_13SM90_TMA_LOADENSZ_INS10_ILi1ELi4ELi3EEES13_NSQ_INS5_IJS14_S1J_EEENS5_IJS1J_SC_EEEEEEENS4_39AutoVectorizingCopyWithAssumedAlignmentILi128EEENS4_14SM90_TMA_STOREES24_S26_S26_EEEvvEEEEvNT_6ParamsE)
	.align		4
        /*000c*/ 	.word	index@(__assertfail)
	.align		4
        /*0010*/ 	.word	0x00000000
	.align		4
        /*0014*/ 	.word	0xfffffffe
	.align		4
        /*0018*/ 	.word	0x00000000
	.align		4
        /*001c*/ 	.word	0xfffffffd
	.align		4
        /*0020*/ 	.word	0x00000000
	.align		4
        /*0024*/ 	.word	0xfffffffc


//--------------------- .nv.constant4             --------------------------
	.section	.nv.constant4,"a",@progbits
	.align	8
	.align		8
.nv.constant4:
        /*0000*/ 	.dword	__assertfail
	.align		8
        /*0008*/ 	.dword	__unnamed_1
	.align		8
        /*0010*/ 	.dword	__unnamed_2
	.align		8
        /*0018*/ 	.dword	_ZN40_INTERNAL_8c1b79ee_4_k_cu_57b47e52_228764cuda3std3__45__cpo5beginE
	.align		8
        /*0020*/ 	.dword	_ZN40_INTERNAL_8c1b79ee_4_k_cu_57b47e52_228764cuda3std3__45__cpo3endE
	.align		8
        /*0028*/ 	.dword	_ZN40_INTERNAL_8c1b79ee_4_k_cu_57b47e52_228764cuda3std3__45__cpo6cbeginE
	.align		8
        /*0030*/ 	.dword	_ZN40_INTERNAL_8c1b79ee_4_k_cu_57b47e52_228764cuda3std3__45__cpo4cendE
	.align		8
        /*0038*/ 	.dword	_ZN40_INTERNAL_8c1b79ee_4_k_cu_57b47e52_228764cuda3std3__442_GLOBAL__N__8c1b79ee_4_k_cu_57b47e52_228766ignoreE
	.align		8
        /*0040*/ 	.dword	_ZN40_INTERNAL_8c1b79ee_4_k_cu_57b47e52_228764cuda3std3__419piecewise_constructE
	.align		8
        /*0048*/ 	.dword	_ZN40_INTERNAL_8c1b79ee_4_k_cu_57b47e52_228764cuda3std3__48in_placeE
	.align		8
        /*0050*/ 	.dword	_ZN40_INTERNAL_8c1b79ee_4_k_cu_57b47e52_228764cuda3std6ranges3__45__cpo4swapE
	.align		8
        /*0058*/ 	.dword	_ZN40_INTERNAL_8c1b79ee_4_k_cu_57b47e52_228764cuda3std6ranges3__45__cpo9iter_moveE
	.align		8
        /*0060*/ 	.dword	_ZN40_INTERNAL_8c1b79ee_4_k_cu_57b47e52_228764cute7productE
	.align		8
        /*0068*/ 	.dword	_ZN40_INTERNAL_8c1b79ee_4_k_cu_57b47e52_228764cute1_E
	.align		8
        /*0070*/ 	.dword	$str$25
	.align		8
        /*0078*/ 	.dword	$str$26
	.align		8
        /*0080*/ 	.dword	$str$27
	.align		8
        /*0088*/ 	.dword	$str$28


//--------------------- .text._ZN7cutlass13device_kernelINS_4gemm6kernel13GemmUniversalIN4cute5tupleIJiiiiEEENS1_10collective13CollectiveMmaINS1_35MainloopSm100TmaUmmaWarpSpecializedILi13ELi2ELi4ENS5_IJNS4_1CILi4EEESB_NSA_ILi1EEEEEEEENS5_IJNSA_ILi128EEESF_SF_EEEaNS5_IJlSC_lEEEaSH_NS4_8TiledMMAINS4_8MMA_AtomIJNS4_21SM100_MMA_S8_2x1SM_SSIaaiLi128ELi128ELNS4_4UMMA5MajorE0ELSM_0ELNSL_8SaturateE0EEEEEENS4_6LayoutINS5_IJSC_SC_SC_EEENS5_IJNSA_ILi0EEESS_SS_EEEEENS5_IJNS4_10UnderscoreESV_SV_EEEEENS4_28SM100_TMA_2SM_LOAD_MULTICASTENS4_14ComposedLayoutINS4_7SwizzleILi3ELi4ELi3EEENS4_18smem_ptr_flag_bitsILi8EEENSQ_INS5_IJNSA_ILi8EEESF_EEENS5_IJSF_SC_EEEEEEEvNS4_8identityESY_S18_vS19_EENS_8epilogue10collective18CollectiveEpilogueINS1B_23Sm100TmaWarpSpecializedILi2ELi2ELi32ELb0ELb0EEEJNS5_IJNSA_ILi64EEESF_SF_EEENS5_IJNSQ_IS1G_SC_EENSQ_INS5_IJNSA_ILi32EEENSA_ILi2EEEEEENS5_IJSC_S1G_EEEEEEEEaSH_aSH_NS1B_6fusion15FusionCallbacksIS1F_NS1P_17LinearCombinationIaiaiLNS_15FloatRoundStyleE2EEES1H_S1O_JEEENS4_5SM1004TMEM4LOAD26SM100_TMEM_LOAD_32dp32b32xENS4_13SM90_TMA_LOADENSZ_INS10_ILi1ELi4ELi3EEES13_NSQ_INS5_IJS14_S1J_EEENS5_IJS1J_SC_EEEEEEENS4_39AutoVectorizingCopyWithAssumedAlignmentILi128EEENS4_14SM90_TMA_STOREES24_S26_S26_EEEvvEEEEvNT_6ParamsE --------------------------
	.section	.text._ZN7cutlass13device_kernelINS_4gemm6kernel13GemmUniversalIN4cute5tupleIJiiiiEEENS1_10collective13CollectiveMmaINS1_35MainloopSm100TmaUmmaWarpSpecializedILi13ELi2ELi4ENS5_IJNS4_1CILi4EEESB_NSA_ILi1EEEEEEEENS5_IJNSA_ILi128EEESF_SF_EEEaNS5_IJlSC_lEEEaSH_NS4_8TiledMMAINS4_8MMA_AtomIJNS4_21SM100_MMA_S8_2x1SM_SSIaaiLi128ELi128ELNS4_4UMMA5MajorE0ELSM_0ELNSL_8SaturateE0EEEEEENS4_6LayoutINS5_IJSC_SC_SC_EEENS5_IJNSA_ILi0EEESS_SS_EEEEENS5_IJNS4_10UnderscoreESV_SV_EEEEENS4_28SM100_TMA_2SM_LOAD_MULTICASTENS4_14ComposedLayoutINS4_7SwizzleILi3ELi4ELi3EEENS4_18smem_ptr_flag_bitsILi8EEENSQ_INS5_IJNSA_ILi8EEESF_EEENS5_IJSF_SC_EEEEEEEvNS4_8identityESY_S18_vS19_EENS_8epilogue10collective18CollectiveEpilogueINS1B_23Sm100TmaWarpSpecializedILi2ELi2ELi32ELb0ELb0EEEJNS5_IJNSA_ILi64EEESF_SF_EEENS5_IJNSQ_IS1G_SC_EENSQ_INS5_IJNSA_ILi32EEENSA_ILi2EEEEEENS5_IJSC_S1G_EEEEEEEEaSH_aSH_NS1B_6fusion15FusionCallbacksIS1F_NS1P_17LinearCombinationIaiaiLNS_15FloatRoundStyleE2EEES1H_S1O_JEEENS4_5SM1004TMEM4LOAD26SM100_TMEM_LOAD_32dp32b32xENS4_13SM90_TMA_LOADENSZ_INS10_ILi1ELi4ELi3EEES13_NSQ_INS5_IJS14_S1J_EEENS5_IJS1J_SC_EEEEEEENS4_39AutoVectorizingCopyWithAssumedAlignmentILi128EEENS4_14SM90_TMA_STOREES24_S26_S26_EEEvvEEEEvNT_6ParamsE,"ax",@progbits
	.align	128
.text._ZN7cutlass13device_kernelINS_4gemm6kernel13GemmUniversalIN4cute5tupleIJiiiiEEENS1_10collective13CollectiveMmaINS1_35MainloopSm100TmaUmmaWarpSpecializedILi13ELi2ELi4ENS5_IJNS4_1CILi4EEESB_NSA_ILi1EEEEEEEENS5_IJNSA_ILi128EEESF_SF_EEEaNS5_IJlSC_lEEEaSH_NS4_8TiledMMAINS4_8MMA_AtomIJNS4_21SM100_MMA_S8_2x1SM_SSIaaiLi128ELi128ELNS4_4UMMA5MajorE0ELSM_0ELNSL_8SaturateE0EEEEEENS4_6LayoutINS5_IJSC_SC_SC_EEENS5_IJNSA_ILi0EEESS_SS_EEEEENS5_IJNS4_10UnderscoreESV_SV_EEEEENS4_28SM100_TMA_2SM_LOAD_MULTICASTENS4_14ComposedLayoutINS4_7SwizzleILi3ELi4ELi3EEENS4_18smem_ptr_flag_bitsILi8EEENSQ_INS5_IJNSA_ILi8EEESF_EEENS5_IJSF_SC_EEEEEEEvNS4_8identityESY_S18_vS19_EENS_8epilogue10collective18CollectiveEpilogueINS1B_23Sm100TmaWarpSpecializedILi2ELi2ELi32ELb0ELb0EEEJNS5_IJNSA_ILi64EEESF_SF_EEENS5_IJNSQ_IS1G_SC_EENSQ_INS5_IJNSA_ILi32EEENSA_ILi2EEEEEENS5_IJSC_S1G_EEEEEEEEaSH_aSH_NS1B_6fusion15FusionCallbacksIS1F_NS1P_17LinearCombinationIaiaiLNS_15FloatRoundStyleE2EEES1H_S1O_JEEENS4_5SM1004TMEM4LOAD26SM100_TMEM_LOAD_32dp32b32xENS4_13SM90_TMA_LOADENSZ_INS10_ILi1ELi4ELi3EEES13_NSQ_INS5_IJS14_S1J_EEENS5_IJS1J_SC_EEEEEEENS4_39AutoVectorizingCopyWithAssumedAlignmentILi128EEENS4_14SM90_TMA_STOREES24_S26_S26_EEEvvEEEEvNT_6ParamsE:
        .type           _ZN7cutlass13device_kernelINS_4gemm6kernel13GemmUniversalIN4cute5tupleIJiiiiEEENS1_10collective13CollectiveMmaINS1_35MainloopSm100TmaUmmaWarpSpecializedILi13ELi2ELi4ENS5_IJNS4_1CILi4EEESB_NSA_ILi1EEEEEEEENS5_IJNSA_ILi128EEESF_SF_EEEaNS5_IJlSC_lEEEaSH_NS4_8TiledMMAINS4_8MMA_AtomIJNS4_21SM100_MMA_S8_2x1SM_SSIaaiLi128ELi128ELNS4_4UMMA5MajorE0ELSM_0ELNSL_8SaturateE0EEEEEENS4_6LayoutINS5_IJSC_SC_SC_EEENS5_IJNSA_ILi0EEESS_SS_EEEEENS5_IJNS4_10UnderscoreESV_SV_EEEEENS4_28SM100_TMA_2SM_LOAD_MULTICASTENS4_14ComposedLayoutINS4_7SwizzleILi3ELi4ELi3EEENS4_18smem_ptr_flag_bitsILi8EEENSQ_INS5_IJNSA_ILi8EEESF_EEENS5_IJSF_SC_EEEEEEEvNS4_8identityESY_S18_vS19_EENS_8epilogue10collective18CollectiveEpilogueINS1B_23Sm100TmaWarpSpecializedILi2ELi2ELi32ELb0ELb0EEEJNS5_IJNSA_ILi64EEESF_SF_EEENS5_IJNSQ_IS1G_SC_EENSQ_INS5_IJNSA_ILi32EEENSA_ILi2EEEEEENS5_IJSC_S1G_EEEEEEEEaSH_aSH_NS1B_6fusion15FusionCallbacksIS1F_NS1P_17LinearCombinationIaiaiLNS_15FloatRoundStyleE2EEES1H_S1O_JEEENS4_5SM1004TMEM4LOAD26SM100_TMEM_LOAD_32dp32b32xENS4_13SM90_TMA_LOADENSZ_INS10_ILi1ELi4ELi3EEES13_NSQ_INS5_IJS14_S1J_EEENS5_IJS1J_SC_EEEEEEENS4_39AutoVectorizingCopyWithAssumedAlignmentILi128EEENS4_14SM90_TMA_STOREES24_S26_S26_EEEvvEEEEvNT_6ParamsE,@function
        .size           _ZN7cutlass13device_kernelINS_4gemm6kernel13GemmUniversalIN4cute5tupleIJiiiiEEENS1_10collective13CollectiveMmaINS1_35MainloopSm100TmaUmmaWarpSpecializedILi13ELi2ELi4ENS5_IJNS4_1CILi4EEESB_NSA_ILi1EEEEEEEENS5_IJNSA_ILi128EEESF_SF_EEEaNS5_IJlSC_lEEEaSH_NS4_8TiledMMAINS4_8MMA_AtomIJNS4_21SM100_MMA_S8_2x1SM_SSIaaiLi128ELi128ELNS4_4UMMA5MajorE0ELSM_0ELNSL_8SaturateE0EEEEEENS4_6LayoutINS5_IJSC_SC_SC_EEENS5_IJNSA_ILi0EEESS_SS_EEEEENS5_IJNS4_10UnderscoreESV_SV_EEEEENS4_28SM100_TMA_2SM_LOAD_MULTICASTENS4_14ComposedLayoutINS4_7SwizzleILi3ELi4ELi3EEENS4_18smem_ptr_flag_bitsILi8EEENSQ_INS5_IJNSA_ILi8EEESF_EEENS5_IJSF_SC_EEEEEEEvNS4_8identityESY_S18_vS19_EENS_8epilogue10collective18CollectiveEpilogueINS1B_23Sm100TmaWarpSpecializedILi2ELi2ELi32ELb0ELb0EEEJNS5_IJNSA_ILi64EEESF_SF_EEENS5_IJNSQ_IS1G_SC_EENSQ_INS5_IJNSA_ILi32EEENSA_ILi2EEEEEENS5_IJSC_S1G_EEEEEEEEaSH_aSH_NS1B_6fusion15FusionCallbacksIS1F_NS1P_17LinearCombinationIaiaiLNS_15FloatRoundStyleE2EEES1H_S1O_JEEENS4_5SM1004TMEM4LOAD26SM100_TMEM_LOAD_32dp32b32xENS4_13SM90_TMA_LOADENSZ_INS10_ILi1ELi4ELi3EEES13_NSQ_INS5_IJS14_S1J_EEENS5_IJS1J_SC_EEEEEEENS4_39AutoVectorizingCopyWithAssumedAlignmentILi128EEENS4_14SM90_TMA_STOREES24_S26_S26_EEEvvEEEEvNT_6ParamsE,(.L_x_191 - _ZN7cutlass13device_kernelINS_4gemm6kernel13GemmUniversalIN4cute5tupleIJiiiiEEENS1_10collective13CollectiveMmaINS1_35MainloopSm100TmaUmmaWarpSpecializedILi13ELi2ELi4ENS5_IJNS4_1CILi4EEESB_NSA_ILi1EEEEEEEENS5_IJNSA_ILi128EEESF_SF_EEEaNS5_IJlSC_lEEEaSH_NS4_8TiledMMAINS4_8MMA_AtomIJNS4_21SM100_MMA_S8_2x1SM_SSIaaiLi128ELi128ELNS4_4UMMA5MajorE0ELSM_0ELNSL_8SaturateE0EEEEEENS4_6LayoutINS5_IJSC_SC_SC_EEENS5_IJNSA_ILi0EEESS_SS_EEEEENS5_IJNS4_10UnderscoreESV_SV_EEEEENS4_28SM100_TMA_2SM_LOAD_MULTICASTENS4_14ComposedLayoutINS4_7SwizzleILi3ELi4ELi3EEENS4_18smem_ptr_flag_bitsILi8EEENSQ_INS5_IJNSA_ILi8EEESF_EEENS5_IJSF_SC_EEEEEEEvNS4_8identityESY_S18_vS19_EENS_8epilogue10collective18CollectiveEpilogueINS1B_23Sm100TmaWarpSpecializedILi2ELi2ELi32ELb0ELb0EEEJNS5_IJNSA_ILi64EEESF_SF_EEENS5_IJNSQ_IS1G_SC_EENSQ_INS5_IJNSA_ILi32EEENSA_ILi2EEEEEENS5_IJSC_S1G_EEEEEEEEaSH_aSH_NS1B_6fusion15FusionCallbacksIS1F_NS1P_17LinearCombinationIaiaiLNS_15FloatRoundStyleE2EEES1H_S1O_JEEENS4_5SM1004TMEM4LOAD26SM100_TMEM_LOAD_32dp32b32xENS4_13SM90_TMA_LOADENSZ_INS10_ILi1ELi4ELi3EEES13_NSQ_INS5_IJS14_S1J_EEENS5_IJS1J_SC_EEEEEEENS4_39AutoVectorizingCopyWithAssumedAlignmentILi128EEENS4_14SM90_TMA_STOREES24_S26_S26_EEEvvEEEEvNT_6ParamsE)
        .other          _ZN7cutlass13device_kernelINS_4gemm6kernel13GemmUniversalIN4cute5tupleIJiiiiEEENS1_10collective13CollectiveMmaINS1_35MainloopSm100TmaUmmaWarpSpecializedILi13ELi2ELi4ENS5_IJNS4_1CILi4EEESB_NSA_ILi1EEEEEEEENS5_IJNSA_ILi128EEESF_SF_EEEaNS5_IJlSC_lEEEaSH_NS4_8TiledMMAINS4_8MMA_AtomIJNS4_21SM100_MMA_S8_2x1SM_SSIaaiLi128ELi128ELNS4_4UMMA5MajorE0ELSM_0ELNSL_8SaturateE0EEEEEENS4_6LayoutINS5_IJSC_SC_SC_EEENS5_IJNSA_ILi0EEESS_SS_EEEEENS5_IJNS4_10UnderscoreESV_SV_EEEEENS4_28SM100_TMA_2SM_LOAD_MULTICASTENS4_14ComposedLayoutINS4_7SwizzleILi3ELi4ELi3EEENS4_18smem_ptr_flag_bitsILi8EEENSQ_INS5_IJNSA_ILi8EEESF_EEENS5_IJSF_SC_EEEEEEEvNS4_8identityESY_S18_vS19_EENS_8epilogue10collective18CollectiveEpilogueINS1B_23Sm100TmaWarpSpecializedILi2ELi2ELi32ELb0ELb0EEEJNS5_IJNSA_ILi64EEESF_SF_EEENS5_IJNSQ_IS1G_SC_EENSQ_INS5_IJNSA_ILi32EEENSA_ILi2EEEEEENS5_IJSC_S1G_EEEEEEEEaSH_aSH_NS1B_6fusion15FusionCallbacksIS1F_NS1P_17LinearCombinationIaiaiLNS_15FloatRoundStyleE2EEES1H_S1O_JEEENS4_5SM1004TMEM4LOAD26SM100_TMEM_LOAD_32dp32b32xENS4_13SM90_TMA_LOADENSZ_INS10_ILi1ELi4ELi3EEES13_NSQ_INS5_IJS14_S1J_EEENS5_IJS1J_SC_EEEEEEENS4_39AutoVectorizingCopyWithAssumedAlignmentILi128EEENS4_14SM90_TMA_STOREES24_S26_S26_EEEvvEEEEvNT_6ParamsE,@"STO_CUDA_ENTRY STV_DEFAULT"
_ZN7cutlass13device_kernelINS_4gemm6kernel13GemmUniversalIN4cute5tupleIJiiiiEEENS1_10collective13CollectiveMmaINS1_35MainloopSm100TmaUmmaWarpSpecializedILi13ELi2ELi4ENS5_IJNS4_1CILi4EEESB_NSA_ILi1EEEEEEEENS5_IJNSA_ILi128EEESF_SF_EEEaNS5_IJlSC_lEEEaSH_NS4_8TiledMMAINS4_8MMA_AtomIJNS4_21SM100_MMA_S8_2x1SM_SSIaaiLi128ELi128ELNS4_4UMMA5MajorE0ELSM_0ELNSL_8SaturateE0EEEEEENS4_6LayoutINS5_IJSC_SC_SC_EEENS5_IJNSA_ILi0EEESS_SS_EEEEENS5_IJNS4_10UnderscoreESV_SV_EEEEENS4_28SM100_TMA_2SM_LOAD_MULTICASTENS4_14ComposedLayoutINS4_7SwizzleILi3ELi4ELi3EEENS4_18smem_ptr_flag_bitsILi8EEENSQ_INS5_IJNSA_ILi8EEESF_EEENS5_IJSF_SC_EEEEEEEvNS4_8identityESY_S18_vS19_EENS_8epilogue10collective18CollectiveEpilogueINS1B_23Sm100TmaWarpSpecializedILi2ELi2ELi32ELb0ELb0EEEJNS5_IJNSA_ILi64EEESF_SF_EEENS5_IJNSQ_IS1G_SC_EENSQ_INS5_IJNSA_ILi32EEENSA_ILi2EEEEEENS5_IJSC_S1G_EEEEEEEEaSH_aSH_NS1B_6fusion15FusionCallbacksIS1F_NS1P_17LinearCombinationIaiaiLNS_15FloatRoundStyleE2EEES1H_S1O_JEEENS4_5SM1004TMEM4LOAD26SM100_TMEM_LOAD_32dp32b32xENS4_13SM90_TMA_LOADENSZ_INS10_ILi1ELi4ELi3EEES13_NSQ_INS5_IJS14_S1J_EEENS5_IJS1J_SC_EEEEEEENS4_39AutoVectorizingCopyWithAssumedAlignmentILi128EEENS4_14SM90_TMA_STOREES24_S26_S26_EEEvvEEEEvNT_6ParamsE:
[----:B------:R-:W1:Y:S01]  /*0000*/  LDC R1, c[0x0][0x37c] ;  /* 0x0000df00ff017b82 */ /* 0x000e620000000800 */
[----:B------:R-:W2:Y:S01]  /*0010*/  S2R R89, SR_TID.X ;  /* 0x0000000000597919 */ /* 0x000ea20000002100 */
[----:B------:R-:W3:Y:S06]  /*0020*/  LDCU.64 UR8, c[0x0][0x890] ;  /* 0x00011200ff0877ac */ /* 0x000eec0008000a00 */
[----:B------:R-:W4:Y:S01]  /*0030*/  S2UR UR45, SR_CgaCtaId ;  /* 0x00000000002d79c3 */ /* 0x000f220000008800 */
[----:B------:R-:W-:Y:S02]  /*0040*/  PRMT R80, RZ, 0x7610, R80 ;  /* 0x00007610ff507816 */ /* 0x000fe40000000050 */
[----:B------:R-:W-:-:S02]  /*0050*/  ELECT P0, URZ, PT ;  /* 0x0000000000ff782f */ /* 0x000fc40003800000 */
[----:B---3--:R-:W-:-:S04]  /*0060*/  ISETP.NE.U32.AND P1, PT, RZ, UR8, PT ;  /* 0x00000008ff007c0c */ /* 0x008fc8000bf25070 */
[----:B------:R-:W-:Y:S01]  /*0070*/  ISETP.NE.AND.EX P2, PT, RZ, UR9, PT, P1 ;  /* 0x00000009ff007c0c */ /* 0x000fe2000bf45310 */
[----:B----4-:R-:W-:Y:S02]  /*0080*/  ULOP3.LUT UR46, UR45, 0x1, URZ, 0xc0, !UPT ;  /* 0x000000012d2e7892 */ /* 0x010fe4000f8ec0ff */
[----:B------:R-:W-:Y:S01]  /*0090*/  ULOP3.LUT UR47, UR45, 0x1, URZ, 0x3c, !UPT ;  /* 0x000000012d2f7892 */ /* 0x000fe2000f8e3cff */
[----:B--2---:R-:W-:-:S05]  /*00a0*/  SHF.R.U32.HI R81, RZ, 0x5, R89 ;  /* 0x00000005ff517819 */ /* 0x004fca0000011659 */
[----:B------:R-:W2:Y:S02]  /*00b0*/  SHFL.IDX PT, R0, R81, RZ, 0x1f ;  /* 0x00001fff51007589 */ /* 0x000ea400000e0000 */
[----:B--2---:R-:W-:Y:S02]  /*00c0*/  R2UR UR25, R0 ;  /* 0x00000000001972ca */ /* 0x004fe400000e0000 */
[----:B-1----:R-:W-:Y:S05]  /*00d0*/  @P2 BRA `(.L_x_0) ;  /* 0x0000000000302947 */ /* 0x002fea0003800000 */
[----:B------:R-:W1:Y:S02]  /*00e0*/  LDCU.64 UR4, c[0x0][0x888] ;  /* 0x00011100ff0477ac */ /* 0x000e640008000a00 */
[----:B-1----:R-:W-:-:S04]  /*00f0*/  UISETP.NE.U32.AND UP0, UPT, UR4, URZ, UPT ;  /* 0x000000ff0400728c */ /* 0x002fc8000bf05070 */
[----:B------:R-:W-:-:S09]  /*0100*/  UISETP.NE.AND.EX UP0, UPT, UR5, URZ, UPT, UP0 ;  /* 0x000000ff0500728c */ /* 0x000fd2000bf05300 */
[----:B------:R-:W-:Y:S05]  /*0110*/  BRA.U !UP0, `(.L_x_1) ;  /* 0x0000000108147547 */ /* 0x000fea000b800000 */
[----:B------:R-:W1:Y:S01]  /*0120*/  LDC.64 R40, c[0x0][0x888] ;  /* 0x00022200ff287b82 */ /* 0x000e620000000a00 */
[----:B------:R-:W1:Y:S02]  /*0130*/  LDCU.64 UR4, c[0x0][0x358] ;  /* 0x00006b00ff0477ac */ /* 0x000e640008000a00 */
[----:B-1----:R1:W5:Y:S01]  /*0140*/  LDG.E R40, desc[UR4][R40.64] ;  /* 0x0000000428287981 */ /* 0x002362000c1e1900 */
[----:B------:R-:W-:Y:S01]  /*0150*/  HFMA2 R80, -RZ, RZ, 0, 5.9604644775390625e-08 ;  /* 0x00000001ff507431 */ /* 0x000fe200000001ff */
[----:B------:R-:W-:Y:S05]  /*0160*/  BRA `(.L_x_0) ;  /* 0x00000000000c7947 */ /* 0x000fea0003800000 */
.L_x_1:
[----:B------:R-:W1:Y:S01]  /*0170*/  LDCU UR4, c[0x0][0x880] ;  /* 0x00011000ff0477ac */ /* 0x000e620008000800 */
[----:B------:R-:W-:Y:S01]  /*0180*/  HFMA2 R80, -RZ, RZ, 0, 5.9604644775390625e-08 ;  /* 0x00000001ff507431 */ /* 0x000fe200000001ff */
[----:B-1----:R-:W-:-:S07]  /*0190*/  MOV R40, UR4 ;  /* 0x0000000400287c02 */ /* 0x002fce0008000f00 */
.L_x_0:
[----:B------:R-:W2:Y:S02]  /*01a0*/  LDCU.64 UR4, c[0x0][0x8b0] ;  /* 0x00011600ff0477ac */ /* 0x000ea40008000a00 */
[----:B--2---:R-:W-:-:S04]  /*01b0*/  UISETP.NE.U32.AND UP0, UPT, UR4, URZ, UPT ;  /* 0x000000ff0400728c */ /* 0x004fc8000bf05070 */
[----:B------:R-:W-:-:S09]  /*01c0*/  UISETP.NE.AND.EX UP0, UPT, UR5, URZ, UPT, UP0 ;  /* 0x000000ff0500728c */ /* 0x000fd2000bf05300 */
[----:B------:R-:W-:Y:S05]  /*01d0*/  BRA.U UP0, `(.L_x_2) ;  /* 0x0000000100287547 */ /* 0x000fea000b800000 */
[----:B------:R-:W2:Y:S02]  /*01e0*/  LDCU.64 UR4, c[0x0][0x8a8] ;  /* 0x00011500ff0477ac */ /* 0x000ea40008000a00 */
[----:B--2---:R-:W-:-:S04]  /*01f0*/  UISETP.NE.U32.AND UP0, UPT, UR4, URZ, UPT ;  /* 0x000000ff0400728c */ /* 0x004fc8000bf05070 */
[----:B------:R-:W-:-:S09]  /*0200*/  UISETP.NE.AND.EX UP0, UPT, UR5, URZ, UPT, UP0 ;  /* 0x000000ff0500728c */ /* 0x000fd2000bf05300 */
[----:B------:R-:W-:Y:S05]  /*0210*/  BRA.U !UP0, `(.L_x_3) ;  /* 0x0000000108107547 */ /* 0x000fea000b800000 */
[----:B------:R-:W2:Y:S01]  /*0220*/  LDC.64 R38, c[0x0][0x8a8] ;  /* 0x00022a00ff267b82 */ /* 0x000ea20000000a00 */
[----:B------:R-:W2:Y:S02]  /*0230*/  LDCU.64 UR4, c[0x0][0x358] ;  /* 0x00006b00ff0477ac */ /* 0x000ea40008000a00 */
[----:B--2---:R2:W5:Y:S01]  /*0240*/  LDG.E R38, desc[UR4][R38.64] ;  /* 0x0000000426267981 */ /* 0x004562000c1e1900 */
[----:B------:R-:W-:Y:S05]  /*0250*/  BRA `(.L_x_2) ;  /* 0x0000000000087947 */ /* 0x000fea0003800000 */
.L_x_3:
[----:B------:R-:W2:Y:S02]  /*0260*/  LDCU UR4, c[0x0][0x8a0] ;  /* 0x00011400ff0477ac */ /* 0x000ea40008000800 */
[----:B--2---:R-:W-:Y:S02]  /*0270*/  MOV R38, UR4 ;  /* 0x0000000400267c02 */ /* 0x004fe40008000f00 */
.L_x_2:
[----:B------:R-:W-:Y:S01]  /*0280*/  IMAD.U32 R0, RZ, RZ, UR25 ;  /* 0x00000019ff007e24 */ /* 0x000fe2000f8e00ff */
[----:B------:R-:W-:Y:S04]  /*0290*/  BSSY.RECONVERGENT B0, `(.L_x_4) ;  /* 0x000000c000007945 */ /* 0x000fe80003800200 */
[C---:B------:R-:W-:Y:S02]  /*02a0*/  ISETP.NE.OR P3, PT, R0.reuse, 0x1, !P0 ;  /* 0x000000010000780c */ /* 0x040fe40004765670 */
[----:B------:R-:W-:-:S11]  /*02b0*/  ISETP.NE.OR P2, PT, R0, 0x3, !P0 ;  /* 0x000000030000780c */ /* 0x000fd60004745670 */
[----:B------:R-:W-:Y:S05]  /*02c0*/  @P3 BRA `(.L_x_5) ;  /* 0x0000000000203947 */ /* 0x000fea0003800000 */
[----:B------:R-:W3:Y:S02]  /*02d0*/  LDCU.64 UR4, c[0x0][0x348] ;  /* 0x00006900ff0477ac */ /* 0x000ee40008000a00 */
[----:B---3--:R-:W-:Y:S02]  /*02e0*/  UIADD3 UR6, UP1, UPT, UR4, 0x80, URZ ;  /* 0x0000008004067890 */ /* 0x008fe4000ff3e0ff */
[----:B------:R-:W-:Y:S02]  /*02f0*/  UIADD3 UR4, UP0, UPT, UR4, 0x180, URZ ;  /* 0x0000018004047890 */ /* 0x000fe4000ff1e0ff */
[----:B------:R-:W-:Y:S02]  /*0300*/  UIADD3.X UR7, UPT, UPT, URZ, UR5, URZ, UP1, !UPT ;  /* 0x00000005ff077290 */ /* 0x000fe40008ffe4ff */
[----:B------:R-:W-:-:S07]  /*0310*/  UIADD3.X UR5, UPT, UPT, URZ, UR5, URZ, UP0, !UPT ;  /* 0x00000005ff057290 */ /* 0x000fce00087fe4ff */
[----:B------:R3:W-:Y:S02]  /*0320*/  UTMACCTL.PF [UR6] ;  /* 0x00000000060079b9 */ /* 0x0007e40008040000 */
[----:B------:R3:W-:Y:S02]  /*0330*/  UTMACCTL.PF [UR4] ;  /* 0x00000000040079b9 */ /* 0x0007e40008040000 */
[----:B---3--:R-:W-:Y:S01]  /*0340*/  NOP ;  /* 0x0000000000007918 */ /* 0x008fe20000000000 */
.L_x_5:
[----:B------:R-:W-:Y:S05]  /*0350*/  BSYNC.RECONVERGENT B0 ;  /* 0x0000000000007941 */ /* 0x000fea0003800200 */
.L_x_4:
[----:B------:R-:W-:Y:S04]  /*0360*/  BSSY.RECONVERGENT B0, `(.L_x_6) ;  /* 0x000000a000007945 */ /* 0x000fe80003800200 */
        /* <DEDUP_REMOVED lines=9> */
.L_x_7:
[----:B------:R-:W-:Y:S05]  /*0400*/  BSYNC.RECONVERGENT B0 ;  /* 0x0000000000007941 */ /* 0x000fea0003800200 */
.L_x_6:
[----:B------:R-:W3:Y:S01]  /*0410*/  LDCU.64 UR4, c[0x0][0x888] ;  /* 0x00011100ff0477ac */ /* 0x000ee20008000a00 */
[----:B------:R-:W-:Y:S01]  /*0420*/  ISETP.NE.AND.EX P1, PT, RZ, UR9, PT, P1 ;  /* 0x00000009ff007c0c */ /* 0x000fe2000bf25310 */
[----:B------:R-:W-:Y:S01]  /*0430*/  UPLOP3.LUT UP3, UPT, UPT, UPT, UPT, 0x80, 0x8 ;  /* 0x000000000008789c */ /* 0x000fe20003f6f070 */
[----:B---3--:R-:W-:-:S04]  /*0440*/  ISETP.NE.U32.AND P2, PT, RZ, UR4, PT ;  /* 0x00000004ff007c0c */ /* 0x008fc8000bf45070 */
[----:B------:R-:W-:-:S13]  /*0450*/  ISETP.NE.AND.EX P2, PT, RZ, UR5, PT, P2 ;  /* 0x00000005ff007c0c */ /* 0x000fda000bf45320 */
[----:B------:R-:W-:Y:S05]  /*0460*/  @P2 BRA P1, `(.L_x_8) ;  /* 0x0000000000282947 */ /* 0x000fea0000800000 */
[----:B-----5:R-:W-:Y:S01]  /*0470*/  R2UR UR6, R40 ;  /* 0x00000000280672ca */ /* 0x020fe200000e0000 */
[----:B------:R-:W-:Y:S02]  /*0480*/  UISETP.NE.U32.AND UP0, UPT, UR8, URZ, UPT ;  /* 0x000000ff0800728c */ /* 0x000fe4000bf05070 */
[----:B------:R-:W-:Y:S02]  /*0490*/  UISETP.NE.U32.AND UP1, UPT, UR4, URZ, UPT ;  /* 0x000000ff0400728c */ /* 0x000fe4000bf25070 */
[----:B------:R-:W-:Y:S02]  /*04a0*/  UISETP.NE.AND.EX UP2, UPT, UR9, URZ, UPT, UP0 ;  /* 0x000000ff0900728c */ /* 0x000fe4000bf45300 */
[----:B------:R-:W-:-:S04]  /*04b0*/  UISETP.NE.AND.EX UP0, UPT, UR5, URZ, UPT, UP1 ;  /* 0x000000ff0500728c */ /* 0x000fc8000bf05310 */
[----:B------:R-:W-:Y:S02]  /*04c0*/  USEL UR4, URZ, 0xffffffff, UP0 ;  /* 0xffffffffff047887 */ /* 0x000fe40008000000 */
[----:B------:R-:W-:-:S04]  /*04d0*/  UISETP.NE.AND UP1, UPT, UR6, URZ, UPT ;  /* 0x000000ff0600728c */ /* 0x000fc8000bf25270 */
[----:B------:R-:W-:-:S04]  /*04e0*/  @!UP2 USEL UR4, URZ, 0xffffffff, UP1 ;  /* 0xffffffffff04a887 */ /* 0x000fc80008800000 */
[----:B------:R-:W-:-:S04]  /*04f0*/  ULOP3.LUT UR4, UR4, 0x1, URZ, 0xc0, !UPT ;  /* 0x0000000104047892 */ /* 0x000fc8000f8ec0ff */
[----:B------:R-:W-:-:S11]  /*0500*/  UISETP.NE.U32.AND UP3, UPT, UR4, 0x1, UPT ;  /* 0x000000010400788c */ /* 0x000fd6000bf65070 */
.L_x_8:
[----:B------:R-:W3:Y:S01]  /*0510*/  SHFL.IDX PT, R0, R81, RZ, 0x1f ;  /* 0x00001fff51007589 */ /* 0x000ee200000e0000 */
[----:B------:R-:W-:-:S04]  /*0520*/  UISETP.NE.AND UP0, UPT, UR25, 0x2, UPT ;  /* 0x000000021900788c */ /* 0x000fc8000bf05270 */
[----:B------:R-:W-:Y:S02]  /*0530*/  UISETP.EQ.AND UP1, UPT, UR46, URZ, !UP0 ;  /* 0x000000ff2e00728c */ /* 0x000fe4000c722270 */
[----:B------:R-:W-:-:S04]  /*0540*/  USEL UR44, URZ, 0x1, UP0 ;  /* 0x00000001ff2c7887 */ /* 0x000fc80008000000 */
[----:B------:R-:W-:Y:S02]  /*0550*/  PLOP3.LUT P3, PT, P0, PT, UP1, 0x80, 0x8 ;  /* 0x000000000008781c */ /* 0x000fe4000076f018 */
[----:B---3--:R-:W-:-:S13]  /*0560*/  ISETP.NE.AND P1, PT, R0, RZ, PT ;  /* 0x000000ff0000720c */ /* 0x008fda0003f25270 */
[----:B------:R-:W-:Y:S05]  /*0570*/  @P1 BRA `(.L_x_9) ;  /* 0x0000000000a81947 */ /* 0x000fea0003800000 */
[----:B------:R-:W-:Y:S01]  /*0580*/  ELECT P1, URZ, PT ;  /* 0x0000000000ff782f */ /* 0x000fe20003820000 */
[----:B------:R-:W-:-:S12]  /*0590*/  BSSY.RECONVERGENT B0, `(.L_x_9) ;  /* 0x0000028000007945 */ /* 0x000fd80003800200 */
[----:B------:R-:W-:Y:S05]  /*05a0*/  @!P1 BRA `(.L_x_10) ;  /* 0x0000000000989947 */ /* 0x000fea0003800000 */
[----:B------:R-:W-:Y:S01]  /*05b0*/  UMOV UR4, 0x400 ;  /* 0x0000040000047882 */ /* 0x000fe20000000000 */
[----:B------:R-:W-:Y:S01]  /*05c0*/  UMOV UR8, 0x1 ;  /* 0x0000000100087882 */ /* 0x000fe20000000000 */
[----:B------:R-:W-:Y:S01]  /*05d0*/  UMOV UR6, 0x5 ;  /* 0x0000000500067882 */ /* 0x000fe20000000000 */
[----:B------:R-:W-:Y:S02]  /*05e0*/  ULEA UR4, UR45, UR4, 0x18 ;  /* 0x000000042d047291 */ /* 0x000fe4000f8ec0ff */
[----:B------:R-:W-:-:S04]  /*05f0*/  UIADD3 UR8, UPT, UPT, -UR8, 0x100000, URZ ;  /* 0x0010000008087890 */ /* 0x000fc8000fffe1ff */
[----:B------:R-:W-:Y:S02]  /*0600*/  USHF.L.U32 UR9, UR8, 0xb, URZ ;  /* 0x0000000b08097899 */ /* 0x000fe400080006ff */
[----:B------:R-:W-:Y:S02]  /*0610*/  USHF.L.U32 UR8, UR8, 0x1, URZ ;  /* 0x0000000108087899 */ /* 0x000fe400080006ff */
[----:B------:R-:W-:-:S04]  /*0620*/  UIADD3 UR6, UPT, UPT, -UR6, 0x100000, URZ ;  /* 0x0010000006067890 */ /* 0x000fc8000fffe1ff */
[----:B------:R-:W-:Y:S02]  /*0630*/  USHF.L.U32 UR7, UR6, 0xb, URZ ;  /* 0x0000000b06077899 */ /* 0x000fe400080006ff */
[----:B------:R-:W-:Y:S01]  /*0640*/  USHF.L.U32 UR6, UR6, 0x1, URZ ;  /* 0x0000000106067899 */ /* 0x000fe200080006ff */
[----:B------:R-:W3:Y:S03]  /*0650*/  FENCE.VIEW.ASYNC.S ;  /* 0x00000000000073c6 */ /* 0x000ee60000000000 */
[----:B---3--:R3:W4:Y:S08]  /*0660*/  SYNCS.EXCH.64 URZ, [UR4], UR8 ;  /* 0x0000000804ff75b2 */ /* 0x0087300008000100 */
[----:B------:R3:W1:Y:S01]  /*0670*/  SYNCS.EXCH.64 URZ, [UR4+0x68], UR6 ;  /* 0x0000680604ff75b2 */ /* 0x0006620008000100 */
        /* <DEDUP_REMOVED lines=23> */
[----:B------:R3:W1:Y:S02]  /*07f0*/  SYNCS.EXCH.64 URZ, [UR4+0xc8], UR6 ;  /* 0x0000c80604ff75b2 */ /* 0x0006640008000100 */
[----:B---34-:R-:W-:Y:S01]  /*0800*/  NOP ;  /* 0x0000000000007918 */ /* 0x018fe20000000000 */
.L_x_10:
[----:B------:R-:W-:Y:S05]  /*0810*/  BSYNC.RECONVERGENT B0 ;  /* 0x0000000000007941 */ /* 0x000fea0003800200 */
.L_x_9:
[----:B------:R-:W3:Y:S01]  /*0820*/  SHFL.IDX PT, R0, R81, RZ, 0x1f ;  /* 0x00001fff51007589 */ /* 0x000ee200000e0000 */
[----:B------:R-:W-:Y:S01]  /*0830*/  NOP ;  /* 0x0000000000007918 */ /* 0x000fe20000000000 */
[----:B---3--:R-:W-:-:S13]  /*0840*/  ISETP.NE.AND P1, PT, R0, 0x1, PT ;  /* 0x000000010000780c */ /* 0x008fda0003f25270 */
[----:B------:R-:W-:Y:S05]  /*0850*/  @P1 BRA `(.L_x_11) ;  /* 0x0000000000441947 */ /* 0x000fea0003800000 */
        /* <DEDUP_REMOVED lines=10> */
[----:B------:R-:W-:Y:S01]  /*0900*/  ELECT P1, URZ, PT ;  /* 0x0000000000ff782f */ /* 0x000fe20003820000 */
[----:B------:R-:W3:Y:S02]  /*0910*/  FENCE.VIEW.ASYNC.S ;  /* 0x00000000000073c6 */ /* 0x000ee40000000000 */
[----:B---3--:R3:W4:Y:S08]  /*0920*/  SYNCS.EXCH.64 URZ, [UR4+0xd0], UR8 ;  /* 0x0000d00804ff75b2 */ /* 0x0087300008000100 */
[----:B------:R3:W1:Y:S01]  /*0930*/  SYNCS.EXCH.64 URZ, [UR4+0xe0], UR6 ;  /* 0x0000e00604ff75b2 */ /* 0x0006620008000100 */
[----:B------:R3:W1:Y:S01]  /*0940*/  SYNCS.EXCH.64 URZ, [UR4+0xd8], UR8 ;  /* 0x0000d80804ff75b2 */ /* 0x0006620008000100 */
[----:B------:R3:W1:Y:S01]  /*0950*/  SYNCS.EXCH.64 URZ, [UR4+0xe8], UR6 ;  /* 0x0000e80604ff75b2 */ /* 0x0006620008000100 */
[----:B------:R-:W-:Y:S01]  /*0960*/  NOP ;  /* 0x0000000000007918 */ /* 0x000fe20000000000 */
.L_x_11:
[----:B------:R-:W2:Y:S01]  /*0970*/  SHFL.IDX PT, R0, R81, RZ, 0x1f ;  /* 0x00001fff51007589 */ /* 0x000ea200000e0000 */
[----:B------:R-:W-:Y:S01]  /*0980*/  NOP ;  /* 0x0000000000007918 */ /* 0x000fe20000000000 */
[----:B--2---:R-:W-:-:S13]  /*0990*/  ISETP.NE.AND P1, PT, R0, 0x3, PT ;  /* 0x000000030000780c */ /* 0x004fda0003f25270 */
[----:B------:R-:W-:Y:S05]  /*09a0*/  @P1 BRA `(.L_x_12) ;  /* 0x00000000002c1947 */ /* 0x000fea0003800000 */
[----:B---3--:R-:W-:Y:S01]  /*09b0*/  UMOV UR6, 0x400 ;  /* 0x0000040000067882 */ /* 0x008fe20000000000 */
[----:B------:R-:W-:Y:S01]  /*09c0*/  UMOV UR4, 0x20 ;  /* 0x0000002000047882 */ /* 0x000fe20000000000 */
[----:B------:R-:W-:Y:S02]  /*09d0*/  ULEA UR6, UR45, UR6, 0x18 ;  /* 0x000000062d067291 */ /* 0x000fe4000f8ec0ff */
[----:B------:R-:W-:-:S04]  /*09e0*/  UIADD3 UR4, UPT, UPT, -UR4, 0x100000, URZ ;  /* 0x0010000004047890 */ /* 0x000fc8000fffe1ff */
[----:B------:R-:W-:Y:S02]  /*09f0*/  USHF.L.U32 UR5, UR4, 0xb, URZ ;  /* 0x0000000b04057899 */ /* 0x000fe400080006ff */
[----:B------:R-:W-:Y:S01]  /*0a00*/  USHF.L.U32 UR4, UR4, 0x1, URZ ;  /* 0x0000000104047899 */ /* 0x000fe200080006ff */
[----:B------:R-:W-:Y:S01]  /*0a10*/  ELECT P1, URZ, PT ;  /* 0x0000000000ff782f */ /* 0x000fe20003820000 */
[----:B------:R-:W2:Y:S10]  /*0a20*/  FENCE.VIEW.ASYNC.S ;  /* 0x00000000000073c6 */ /* 0x000eb40000000000 */
[----:B--2---:R2:W3:Y:S01]  /*0a30*/  SYNCS.EXCH.64 URZ, [UR6+0xf0], UR4 ;  /* 0x0000f00406ff75b2 */ /* 0x0044e20008000100 */
[----:B------:R2:W1:Y:S01]  /*0a40*/  SYNCS.EXCH.64 URZ, [UR6+0xf8], UR4 ;  /* 0x0000f80406ff75b2 */ /* 0x0004620008000100 */
[----:B------:R-:W-:Y:S01]  /*0a50*/  NOP ;  /* 0x0000000000007918 */ /* 0x000fe20000000000 */
.L_x_12:
[----:B------:R-:W4:Y:S01]  /*0a60*/  SHFL.IDX PT, R0, R81, RZ, 0x1f ;  /* 0x00001fff51007589 */ /* 0x000f2200000e0000 */
[----:B------:R-:W-:Y:S01]  /*0a70*/  NOP ;  /* 0x0000000000007918 */ /* 0x000fe20000000000 */
[----:B----4-:R-:W-:-:S13]  /*0a80*/  ISETP.NE.AND P1, PT, R0, 0x4, PT ;  /* 0x000000040000780c */ /* 0x010fda0003f25270 */
[----:B------:R-:W-:Y:S05]  /*0a90*/  @P1 BRA `(.L_x_13) ;  /* 0x0000000000481947 */ /* 0x000fea0003800000 */
[----:B--23--:R-:W-:Y:S01]  /*0aa0*/  UMOV UR4, 0xe20 ;  /* 0x00000e2000047882 */ /* 0x00cfe20000000000 */
[----:B------:R-:W-:Y:S01]  /*0ab0*/  UMOV UR6, 0x400 ;  /* 0x0000040000067882 */ /* 0x000fe20000000000 */
[----:B------:R-:W-:Y:S01]  /*0ac0*/  USEL UR4, UR4, 0xc20, UP3 ;  /* 0x00000c2004047887 */ /* 0x000fe20009800000 */
        /* <DEDUP_REMOVED lines=9> */
[----:B------:R-:W2:Y:S02]  /*0b60*/  FENCE.VIEW.ASYNC.S ;  /* 0x00000000000073c6 */ /* 0x000ea40000000000 */
[----:B--2---:R4:W2:Y:S08]  /*0b70*/  SYNCS.EXCH.64 URZ, [UR6+0x100], UR8 ;  /* 0x0001000806ff75b2 */ /* 0x0048b00008000100 */
[----:B------:R4:W3:Y:S01]  /*0b80*/  SYNCS.EXCH.64 URZ, [UR6+0x110], UR4 ;  /* 0x0001100406ff75b2 */ /* 0x0008e20008000100 */
[----:B------:R4:W1:Y:S01]  /*0b90*/  SYNCS.EXCH.64 URZ, [UR6+0x108], UR8 ;  /* 0x0001080806ff75b2 */ /* 0x0008620008000100 */
[----:B------:R4:W1:Y:S02]  /*0ba0*/  SYNCS.EXCH.64 URZ, [UR6+0x118], UR4 ;  /* 0x0001180406ff75b2 */ /* 0x0008640008000100 */
[----:B----4-:R-:W-:Y:S01]  /*0bb0*/  NOP ;  /* 0x0000000000007918 */ /* 0x010fe20000000000 */
.L_x_13:
[----:B------:R-:W4:Y:S01]  /*0bc0*/  SHFL.IDX PT, R0, R81, RZ, 0x1f ;  /* 0x00001fff51007589 */ /* 0x000f2200000e0000 */
[----:B------:R-:W-:Y:S01]  /*0bd0*/  NOP ;  /* 0x0000000000007918 */ /* 0x000fe20000000000 */
[----:B----4-:R-:W-:-:S13]  /*0be0*/  ISETP.NE.AND P1, PT, R0, 0x5, PT ;  /* 0x000000050000780c */ /* 0x010fda0003f25270 */
[----:B------:R-:W-:Y:S05]  /*0bf0*/  @P1 BRA `(.L_x_14) ;  /* 0x0000000000541947 */ /* 0x000fea0003800000 */
[----:B--23--:R-:W-:Y:S01]  /*0c00*/  UMOV UR4, 0x400 ;  /* 0x0000040000047882 */ /* 0x00cfe20000000000 */
        /* <DEDUP_REMOVED lines=14> */
[----:B------:R4:W1:Y:S01]  /*0cf0*/  SYNCS.EXCH.64 URZ, [UR4+0x148], UR8 ;  /* 0x0001480804ff75b2 */ /* 0x0008620008000100 */
[----:B------:R4:W1:Y:S01]  /*0d00*/  SYNCS.EXCH.64 URZ, [UR4+0x130], UR6 ;  /* 0x0001300604ff75b2 */ /* 0x0008620008000100 */
[----:B------:R4:W1:Y:S01]  /*0d10*/  SYNCS.EXCH.64 URZ, [UR4+0x150], UR8 ;  /* 0x0001500804ff75b2 */ /* 0x0008620008000100 */
[----:B------:R4:W1:Y:S01]  /*0d20*/  SYNCS.EXCH.64 URZ, [UR4+0x138], UR6 ;  /* 0x0001380604ff75b2 */ /* 0x0008620008000100 */
[----:B------:R4:W1:Y:S02]  /*0d30*/  SYNCS.EXCH.64 URZ, [UR4+0x158], UR8 ;  /* 0x0001580804ff75b2 */ /* 0x0008640008000100 */
[----:B----4-:R-:W-:Y:S01]  /*0d40*/  NOP ;  /* 0x0000000000007918 */ /* 0x010fe20000000000 */
.L_x_14:
[----:B------:R-:W4:Y:S01]  /*0d50*/  SHFL.IDX PT, R0, R81, RZ, 0x1f ;  /* 0x00001fff51007589 */ /* 0x000f2200000e0000 */
[----:B------:R-:W-:Y:S01]  /*0d60*/  ISETP.NE.OR P0, PT, RZ, UR25, !P0 ;  /* 0x00000019ff007c0c */ /* 0x000fe2000c705670 */
[----:B------:R-:W-:Y:S01]  /*0d70*/  NOP ;  /* 0x0000000000007918 */ /* 0x000fe20000000000 */
[----:B----4-:R-:W-:-:S13]  /*0d80*/  ISETP.NE.AND P1, PT, R0, 0x3, PT ;  /* 0x000000030000780c */ /* 0x010fda0003f25270 */
[----:B------:R-:W-:Y:S05]  /*0d90*/  @P1 BRA `(.L_x_15) ;  /* 0x0000000000341947 */ /* 0x000fea0003800000 */
[----:B--23--:R-:W-:Y:S01]  /*0da0*/  UMOV UR4, 0x400 ;  /* 0x0000040000047882 */ /* 0x00cfe20000000000 */
[----:B------:R-:W-:Y:S01]  /*0db0*/  UMOV UR6, 0x20 ;  /* 0x0000002000067882 */ /* 0x000fe20000000000 */
[----:B------:R-:W-:Y:S02]  /*0dc0*/  ULEA UR4, UR45, UR4, 0x18 ;  /* 0x000000042d047291 */ /* 0x000fe4000f8ec0ff */
[----:B------:R-:W-:-:S04]  /*0dd0*/  UIADD3 UR6, UPT, UPT, -UR6, 0x100000, URZ ;  /* 0x0010000006067890 */ /* 0x000fc8000fffe1ff */
[----:B------:R-:W-:Y:S02]  /*0de0*/  USHF.L.U32 UR7, UR6, 0xb, URZ ;  /* 0x0000000b06077899 */ /* 0x000fe400080006ff */
[----:B------:R-:W-:Y:S01]  /*0df0*/  USHF.L.U32 UR6, UR6, 0x1, URZ ;  /* 0x0000000106067899 */ /* 0x000fe200080006ff */
[----:B------:R-:W-:Y:S01]  /*0e00*/  ELECT P1, URZ, PT ;  /* 0x0000000000ff782f */ /* 0x000fe20003820000 */
[----:B------:R-:W2:Y:S10]  /*0e10*/  FENCE.VIEW.ASYNC.S ;  /* 0x00000000000073c6 */ /* 0x000eb40000000000 */
[----:B--2---:R4:W2:Y:S01]  /*0e20*/  SYNCS.EXCH.64 URZ, [UR4+0x160], UR6 ;  /* 0x0001600604ff75b2 */ /* 0x0048a20008000100 */
[----:B------:R4:W3:Y:S01]  /*0e30*/  SYNCS.EXCH.64 URZ, [UR4+0x170], UR6 ;  /* 0x0001700604ff75b2 */ /* 0x0008e20008000100 */
[----:B------:R4:W1:Y:S01]  /*0e40*/  SYNCS.EXCH.64 URZ, [UR4+0x168], UR6 ;  /* 0x0001680604ff75b2 */ /* 0x0008620008000100 */
[----:B------:R4:W1:Y:S02]  /*0e50*/  SYNCS.EXCH.64 URZ, [UR4+0x178], UR6 ;  /* 0x0001780604ff75b2 */ /* 0x0008640008000100 */
[----:B----4-:R-:W-:Y:S01]  /*0e60*/  NOP ;  /* 0x0000000000007918 */ /* 0x010fe20000000000 */
.L_x_15:
[----:B------:R-:W-:Y:S01]  /*0e70*/  VOTEU.ALL UP0, P0 ;  /* 0x0000000000ff7886 */ /* 0x000fe20000000000 */
[----:B--23--:R-:W-:Y:S01]  /*0e80*/  UMOV UR4, 0x20 ;  /* 0x0000002000047882 */ /* 0x00cfe20000000000 */
[----:B------:R-:W2:Y:S01]  /*0e90*/  LDCU UR34, c[0x0][0x36c] ;  /* 0x00006d80ff2277ac */ /* 0x000ea20008000800 */
[----:B------:R-:W-:Y:S01]  /*0ea0*/  NOP ;  /* 0x0000000000007918 */ /* 0x000fe20000000000 */
[----:B------:R-:W-:Y:S01]  /*0eb0*/  LOP3.LUT R0, R89, 0x1f, RZ, 0xc0, !PT ;  /* 0x0000001f59007812 */ /* 0x000fe200078ec0ff */
[----:B------:R-:W-:Y:S01]  /*0ec0*/  @!UP0 UMOV UR6, 0x400 ;  /* 0x0000040000068882 */ /* 0x000fe20000000000 */
[----:B------:R-:W-:-:S04]  /*0ed0*/  @!UP0 UIADD3 UR4, UPT, UPT, -UR4, 0x100000, URZ ;  /* 0x0010000004048890 */ /* 0x000fc8000fffe1ff */
[----:B------:R-:W-:Y:S02]  /*0ee0*/  @!UP0 USHF.L.U32 UR5, UR4, 0xb, URZ ;  /* 0x0000000b04058899 */ /* 0x000fe400080006ff */
[----:B------:R-:W-:Y:S02]  /*0ef0*/  @!UP0 USHF.L.U32 UR4, UR4, 0x1, URZ ;  /* 0x0000000104048899 */ /* 0x000fe400080006ff */
[----:B------:R-:W-:Y:S01]  /*0f00*/  @!UP0 ULEA UR6, UR45, UR6, 0x18 ;  /* 0x000000062d068291 */ /* 0x000fe2000f8ec0ff */
[----:B------:R-:W-:Y:S01]  /*0f10*/  VOTEU.ALL UP0, P0 ;  /* 0x0000000000ff7886 */ /* 0x000fe20000000000 */
[----:B------:R-:W-:Y:S02]  /*0f20*/  UISETP.NE.AND UP4, UPT, UR25, URZ, UPT ;  /* 0x000000ff1900728c */ /* 0x000fe4000bf85270 */
[----:B--2---:R-:W-:Y:S01]  /*0f30*/  UISETP.EQ.U32.AND UP1, UPT, UR34, 0x1, UPT ;  /* 0x000000012200788c */ /* 0x004fe2000bf22070 */
[----:B------:R-:W2:Y:S07]  /*0f40*/  FENCE.VIEW.ASYNC.S ;  /* 0x00000000000073c6 */ /* 0x000eae0000000000 */
[----:B--2---:R2:W3:Y:S01]  /*0f50*/  @!UP0 SYNCS.EXCH.64 URZ, [UR6+0x180], UR4 ;  /* 0x0001800406ff85b2 */ /* 0x0044e20008000100 */
[----:B------:R-:W-:Y:S05]  /*0f60*/  BRA.U !UP1, `(.L_x_16) ;  /* 0x0000000109087547 */ /* 0x000fea000b800000 */
[----:B-1-3--:R-:W-:Y:S01]  /*0f70*/  UCGABAR_ARV ;  /* 0x00000000000079c7 */ /* 0x00afe20008000000 */
[----:B------:R-:W-:Y:S05]  /*0f80*/  BRA `(.L_x_17) ;  /* 0x0000000000047947 */ /* 0x000fea0003800000 */
.L_x_16:
[----:B-1-3--:R-:W-:Y:S01]  /*0f90*/  NOP ;  /* 0x0000000000007918 */ /* 0x00afe20000000000 */
.L_x_17:
[----:B------:R-:W1:Y:S01]  /*0fa0*/  S2UR UR31, SR_CTAID.X ;  /* 0x00000000001f79c3 */ /* 0x000e620000002500 */
[----:B------:R-:W-:-:S05]  /*0fb0*/  CS2R.32 R3, SR_CgaSize ;  /* 0x0000000000037805 */ /* 0x000fca0000008a00 */
[----:B------:R-:W-:-:S05]  /*0fc0*/  IMAD R3, R3, -0xa0, RZ ;  /* 0xffffff6003037824 */ /* 0x000fca00078e02ff */
[----:B------:R-:W-:-:S14]  /*0fd0*/  R2UR UR10, R3 ;  /* 0x00000000030a72ca */ /* 0x000fdc00000e0000 */
[----:B------:R-:W3:Y:S01]  /*0fe0*/  LDCU UR10, c[0x0][UR10+0x2b0] ;  /* 0x000056000a0a77ac */ /* 0x000ee20008000800 */
[----:B------:R-:W-:-:S05]  /*0ff0*/  CS2R.32 R3, SR_CgaSize ;  /* 0x0000000000037805 */ /* 0x000fca0000008a00 */
[----:B------:R-:W-:-:S05]  /*1000*/  IMAD R3, R3, -0xa0, RZ ;  /* 0xffffff6003037824 */ /* 0x000fca00078e02ff */
[----:B------:R-:W-:-:S14]  /*1010*/  R2UR UR8, R3 ;  /* 0x00000000030872ca */ /* 0x000fdc00000e0000 */
[----:B------:R-:W4:Y:S01]  /*1020*/  LDCU UR8, c[0x0][UR8+0x2b4] ;  /* 0x00005680080877ac */ /* 0x000f220008000800 */
[----:B------:R-:W4:Y:S01]  /*1030*/  S2UR UR9, SR_CTAID.Y ;  /* 0x00000000000979c3 */ /* 0x000f220000002600 */
[----:B--2---:R-:W-:Y:S02]  /*1040*/  USHF.R.U32.HI UR5, URZ, 0x1, UR45 ;  /* 0x00000001ff057899 */ /* 0x004fe4000801162d */
[----:B------:R-:W-:Y:S02]  /*1050*/  ULOP3.LUT UR6, UR46, 0xc, UR45, 0xf8, !UPT ;  /* 0x0000000c2e067892 */ /* 0x000fe4000f8ef82d */
[----:B------:R-:W-:Y:S01]  /*1060*/  USHF.R.U32.HI UR4, URZ, 0x2, UR45 ;  /* 0x00000002ff047899 */ /* 0x000fe2000801162d */
[----:B------:R-:W-:-:S05]  /*1070*/  CS2R.32 R3, SR_CgaSize ;  /* 0x0000000000037805 */ /* 0x000fca0000008a00 */
[----:B------:R-:W-:-:S05]  /*1080*/  IMAD R3, R3, -0xa0, RZ ;  /* 0xffffff6003037824 */ /* 0x000fca00078e02ff */
[----:B------:R-:W-:-:S14]  /*1090*/  R2UR UR61, R3 ;  /* 0x00000000033d72ca */ /* 0x000fdc00000e0000 */
[----:B------:R-:W2:Y:S01]  /*10a0*/  LDCU UR61, c[0x0][UR61+0x2a0] ;  /* 0x000054003d3d77ac */ /* 0x000ea20008000800 */
[----:B------:R-:W1:Y:S01]  /*10b0*/  S2UR UR36, SR_CTAID.Z ;  /* 0x00000000002479c3 */ /* 0x000e620000002700 */
[----:B------:R-:W-:-:S05]  /*10c0*/  CS2R.32 R3, SR_CgaSize ;  /* 0x0000000000037805 */ /* 0x000fca0000008a00 */
[----:B------:R-:W-:-:S05]  /*10d0*/  IMAD R3, R3, -0xa0, RZ ;  /* 0xffffff6003037824 */ /* 0x000fca00078e02ff */
[----:B------:R-:W-:-:S14]  /*10e0*/  R2UR UR62, R3 ;  /* 0x00000000033e72ca */ /* 0x000fdc00000e0000 */
[----:B------:R-:W2:Y:S01]  /*10f0*/  LDCU UR62, c[0x0][UR62+0x2a4] ;  /* 0x000054803e3e77ac */ /* 0x000ea20008000800 */
[----:B------:R-:W2:Y:S01]  /*1100*/  LDCU UR29, c[0x0][0xb24] ;  /* 0x00016480ff1d77ac */ /* 0x000ea20008000800 */
[----:B-1----:R-:W-:Y:S01]  /*1110*/  I2FP.F32.U32 R3, UR31 ;  /* 0x0000001f00037c45 */ /* 0x002fe20008201000 */
[----:B------:R-:W-:-:S04]  /*1120*/  ULOP3.LUT UR48, UR5, 0x1, URZ, 0xc0, !UPT ;  /* 0x0000000105307892 */ /* 0x000fc8000f8ec0ff */
[----:B---3--:R-:W-:Y:S01]  /*1130*/  FMUL R3, R3, UR10 ;  /* 0x0000000a03037c20 */ /* 0x008fe20008400000 */
[----:B------:R-:W-:Y:S01]  /*1140*/  UISETP.GT.U32.AND UP0, UPT, UR6, 0xffff, UPT ;  /* 0x0000ffff0600788c */ /* 0x000fe2000bf04070 */
[----:B----4-:R-:W-:Y:S01]  /*1150*/  I2FP.F32.U32 R2, UR9 ;  /* 0x0000000900027c45 */ /* 0x010fe20008201000 */
[----:B------:R-:W-:-:S03]  /*1160*/  ULOP3.LUT UR7, UR45, 0x3, URZ, 0xc0, !UPT ;  /* 0x000000032d077892 */ /* 0x000fc6000f8ec0ff */
[----:B------:R-:W1:Y:S01]  /*1170*/  F2I.U32.TRUNC.NTZ R3, R3 ;  /* 0x0000000300037305 */ /* 0x000e62000020f000 */
[----:B------:R-:W-:Y:S01]  /*1180*/  ULOP3.LUT UR32, UR4, 0x3, URZ, 0xc0, !UPT ;  /* 0x0000000304207892 */ /* 0x000fe2000f8ec0ff */
[----:B------:R-:W-:Y:S01]  /*1190*/  FMUL R2, R2, UR8 ;  /* 0x0000000802027c20 */ /* 0x000fe20008400000 */
[----:B------:R-:W-:Y:S02]  /*11a0*/  USEL UR4, UR6, 0xffff, !UP0 ;  /* 0x0000ffff06047887 */ /* 0x000fe4000c000000 */
[----:B------:R-:W-:Y:S02]  /*11b0*/  UISETP.GT.U32.AND UP1, UPT, UR7, 0xffff, UPT ;  /* 0x0000ffff0700788c */ /* 0x000fe4000bf24070 */
[----:B------:R-:W-:Y:S01]  /*11c0*/  ULOP3.LUT UR4, UR4, 0xffff, URZ, 0xc0, !UPT ;  /* 0x0000ffff04047892 */ /* 0x000fe2000f8ec0ff */
[----:B------:R-:W3:Y:S01]  /*11d0*/  F2I.U32.TRUNC.NTZ R2, R2 ;  /* 0x0000000200027305 */ /* 0x000ee2000020f000 */
[----:B------:R-:W-:Y:S01]  /*11e0*/  USEL UR7, UR7, 0xffff, !UP1 ;  /* 0x0000ffff07077887 */ /* 0x000fe2000c800000 */
[----:B------:R-:W-:Y:S01]  /*11f0*/  UMOV UR21, 0x5 ;  /* 0x0000000500157882 */ /* 0x000fe20000000000 */
[----:B------:R-:W-:-:S02]  /*1200*/  USHF.L.U32 UR27, UR45, 0x9, URZ ;  /* 0x000000092d1b7899 */ /* 0x000fc400080006ff */
[----:B------:R-:W-:Y:S01]  /*1210*/  USHF.L.U32 UR21, UR21, UR4, URZ ;  /* 0x0000000415157299 */ /* 0x000fe200080006ff */
[----:B-1----:R-:W-:Y:S01]  /*1220*/  R2UR UR5, R3 ;  /* 0x00000000030572ca */ /* 0x002fe200000e0000 */
[----:B------:R-:W-:Y:S01]  /*1230*/  USHF.L.U32 UR26, UR45, 0xb, URZ ;  /* 0x0000000b2d1a7899 */ /* 0x000fe200080006ff */
[----:B------:R-:W-:Y:S01]  /*1240*/  PRMT R3, RZ, 0x7610, R3 ;  /* 0x00007610ff037816 */ /* 0x000fe20000000003 */
[----:B------:R-:W-:Y:S01]  /*1250*/  ULOP3.LUT UR7, UR7, 0xffff, URZ, 0xc0, !UPT ;  /* 0x0000ffff07077892 */ /* 0x000fe2000f8ec0ff */
[----:B------:R-:W-:Y:S01]  /*1260*/  UMOV UR24, 0x1111 ;  /* 0x0000111100187882 */ /* 0x000fe20000000000 */
[----:B------:R-:W1:Y:S01]  /*1270*/  LDCU UR42, c[0x0][0xb24] ;  /* 0x00016480ff2a77ac */ /* 0x000e620008000800 */
[----:B---3--:R-:W-:Y:S02]  /*1280*/  R2UR UR8, R2 ;  /* 0x00000000020872ca */ /* 0x008fe400000e0000 */
[----:B------:R-:W-:Y:S01]  /*1290*/  PRMT R2, RZ, 0x7610, R2 ;  /* 0x00007610ff027816 */ /* 0x000fe20000000002 */
[----:B------:R-:W3:Y:S04]  /*12a0*/  LDCU UR33, c[0x0][0xb30] ;  /* 0x00016600ff2177ac */ /* 0x000ee80008000800 */
[----:B------:R-:W-:-:S02]  /*12b0*/  UIADD3 UR5, UPT, UPT, -UR5, URZ, URZ ;  /* 0x000000ff05057290 */ /* 0x000fc4000fffe1ff */
[----:B------:R-:W-:Y:S02]  /*12c0*/  UISETP.NE.AND UP5, UPT, UR25, 0x2, UPT ;  /* 0x000000021900788c */ /* 0x000fe4000bfa5270 */
[----:B------:R-:W-:Y:S02]  /*12d0*/  ULOP3.LUT UR27, UR27, 0x1800, URZ, 0xc0, !UPT ;  /* 0x000018001b1b7892 */ /* 0x000fe4000f8ec0ff */
[----:B------:R-:W-:Y:S02]  /*12e0*/  UIADD3 UR4, UPT, UPT, -UR8, URZ, URZ ;  /* 0x000000ff08047290 */ /* 0x000fe4000fffe1ff */
[----:B------:R-:W-:Y:S02]  /*12f0*/  ULOP3.LUT UR26, UR26, 0x1000, URZ, 0xc0, !UPT ;  /* 0x000010001a1a7892 */ /* 0x000fe4000f8ec0ff */
[----:B--2---:R-:W-:Y:S01]  /*1300*/  UISETP.GE.AND UP6, UPT, UR29, 0x1, UPT ;  /* 0x000000011d00788c */ /* 0x004fe2000bfc6270 */
[----:B------:R-:W-:Y:S01]  /*1310*/  UMOV UR28, UR9 ;  /* 0x00000009001c7c82 */ /* 0x000fe20008000000 */
[----:B------:R-:W-:Y:S01]  /*1320*/  UMOV UR20, UR31 ;  /* 0x0000001f00147c82 */ /* 0x000fe20008000000 */
[----:B------:R-:W-:-:S02]  /*1330*/  USHF.L.U32 UR24, UR24, UR7, URZ ;  /* 0x0000000718187299 */ /* 0x000fc400080006ff */
[----:B------:R-:W-:Y:S02]  /*1340*/  UIMAD UR61, UR61, UR5, UR31 ;  /* 0x000000053d3d72a4 */ /* 0x000fe4000f8e021f */
[----:B------:R-:W-:Y:S01]  /*1350*/  UIMAD UR62, UR62, UR4, UR9 ;  /* 0x000000043e3e72a4 */ /* 0x000fe2000f8e0209 */
[----:B-1-3--:R-:W-:Y:S11]  /*1360*/  BRA.U UP4, `(.L_x_18) ;  /* 0x0000000104ac7547 */ /* 0x00aff6000b800000 */
[----:B------:R-:W-:Y:S02]  /*1370*/  UISETP.NE.AND UP0, UPT, UR62, URZ, UPT ;  /* 0x000000ff3e00728c */ /* 0x000fe4000bf05270 */
[----:B------:R-:W-:Y:S02]  /*1380*/  ULOP3.LUT UR4, UR61, 0x2, URZ, 0x3c, !UPT ;  /* 0x000000023d047892 */ /* 0x000fe4000f8e3cff */
[----:B------:R-:W-:Y:S02]  /*1390*/  UISETP.GT.U32.AND UP1, UPT, UR61, 0x1, UP0 ;  /* 0x000000013d00788c */ /* 0x000fe40008724070 */
[----:B------:R-:W-:Y:S02]  /*13a0*/  UISETP.NE.AND UP2, UPT, UR62, 0x1, UPT ;  /* 0x000000013e00788c */ /* 0x000fe4000bf45270 */
[----:B------:R-:W-:Y:S02]  /*13b0*/  UISETP.GT.U32.AND UP0, UPT, UR4, 0x1, UP0 ;  /* 0x000000010400788c */ /* 0x000fe40008704070 */
[----:B------:R-:W-:-:S02]  /*13c0*/  USEL UR7, URZ, 0x1, UP1 ;  /* 0x00000001ff077887 */ /* 0x000fc40008800000 */
[----:B------:R-:W-:Y:S02]  /*13d0*/  USEL UR8, URZ, 0x2, UP1 ;  /* 0x00000002ff087887 */ /* 0x000fe40008800000 */
[----:B------:R-:W-:Y:S02]  /*13e0*/  UISETP.GT.U32.AND UP1, UPT, UR61, 0x1, UP2 ;  /* 0x000000013d00788c */ /* 0x000fe40009724070 */
[----:B------:R-:W-:Y:S02]  /*13f0*/  USEL UR12, URZ, 0x4, UP0 ;  /* 0x00000004ff0c7887 */ /* 0x000fe40008000000 */
[----:B------:R-:W-:Y:S02]  /*1400*/  USEL UR15, URZ, 0x8, UP0 ;  /* 0x00000008ff0f7887 */ /* 0x000fe40008000000 */
[----:B------:R-:W-:Y:S02]  /*1410*/  UISETP.GT.U32.AND UP0, UPT, UR4, 0x1, UP2 ;  /* 0x000000010400788c */ /* 0x000fe40009704070 */
[----:B------:R-:W-:-:S02]  /*1420*/  USEL UR6, URZ, 0x10, UP1 ;  /* 0x00000010ff067887 */ /* 0x000fc40008800000 */
[----:B------:R-:W-:Y:S02]  /*1430*/  USEL UR11, URZ, 0x20, UP1 ;  /* 0x00000020ff0b7887 */ /* 0x000fe40008800000 */
[----:B------:R-:W-:Y:S02]  /*1440*/  UISETP.NE.AND UP1, UPT, UR62, 0x2, UPT ;  /* 0x000000023e00788c */ /* 0x000fe4000bf25270 */
[----:B------:R-:W-:Y:S02]  /*1450*/  USEL UR14, URZ, 0x40, UP0 ;  /* 0x00000040ff0e7887 */ /* 0x000fe40008000000 */
[----:B------:R-:W-:Y:S02]  /*1460*/  USEL UR16, URZ, 0x80, UP0 ;  /* 0x00000080ff107887 */ /* 0x000fe40008000000 */
[----:B------:R-:W-:Y:S02]  /*1470*/  UISETP.GT.U32.AND UP0, UPT, UR61, 0x1, UP1 ;  /* 0x000000013d00788c */ /* 0x000fe40008f04070 */
[----:B------:R-:W-:-:S02]  /*1480*/  UISETP.NE.AND UP2, UPT, UR62, 0x3, UPT ;  /* 0x000000033e00788c */ /* 0x000fc4000bf45270 */
[----:B------:R-:W-:Y:S02]  /*1490*/  USEL UR5, URZ, 0x100, UP0 ;  /* 0x00000100ff057887 */ /* 0x000fe40008000000 */
[----:B------:R-:W-:Y:S02]  /*14a0*/  USEL UR10, URZ, 0x200, UP0 ;  /* 0x00000200ff0a7887 */ /* 0x000fe40008000000 */
[----:B------:R-:W-:Y:S02]  /*14b0*/  UISETP.GT.U32.AND UP0, UPT, UR61, 0x1, UP2 ;  /* 0x000000013d00788c */ /* 0x000fe40009704070 */
[----:B------:R-:W-:Y:S02]  /*14c0*/  UIADD3 UR5, UPT, UPT, UR5, UR6, UR7 ;  /* 0x0000000605057290 */ /* 0x000fe4000fffe007 */
[----:B------:R-:W-:Y:S02]  /*14d0*/  USEL UR9, URZ, 0x1000, UP0 ;  /* 0x00001000ff097887 */ /* 0x000fe40008000000 */
[----:B------:R-:W-:-:S02]  /*14e0*/  USEL UR13, URZ, 0x2000, UP0 ;  /* 0x00002000ff0d7887 */ /* 0x000fc40008000000 */
[----:B------:R-:W-:Y:S02]  /*14f0*/  UIADD3 UR5, UPT, UPT, UR8, UR9, UR5 ;  /* 0x0000000908057290 */ /* 0x000fe4000fffe005 */
[----:B------:R-:W-:Y:S02]  /*1500*/  UISETP.GT.U32.AND UP1, UPT, UR4, 0x1, UP1 ;  /* 0x000000010400788c */ /* 0x000fe40008f24070 */
[----:B------:R-:W-:Y:S02]  /*1510*/  UIADD3 UR5, UPT, UPT, UR10, UR11, UR5 ;  /* 0x0000000b0a057290 */ /* 0x000fe4000fffe005 */
[----:B------:R-:W-:Y:S02]  /*1520*/  UISETP.GT.U32.AND UP0, UPT, UR4, 0x1, UP2 ;  /* 0x000000010400788c */ /* 0x000fe40009704070 */
[----:B------:R-:W-:Y:S02]  /*1530*/  USEL UR4, URZ, 0x400, UP1 ;  /* 0x00000400ff047887 */ /* 0x000fe40008800000 */
[----:B------:R-:W-:-:S02]  /*1540*/  UIADD3 UR5, UPT, UPT, UR12, UR13, UR5 ;  /* 0x0000000d0c057290 */ /* 0x000fc4000fffe005 */
[----:B------:R-:W-:Y:S02]  /*1550*/  USEL UR6, URZ, 0x4000, UP0 ;  /* 0x00004000ff067887 */ /* 0x000fe40008000000 */
[----:B------:R-:W-:Y:S02]  /*1560*/  UIADD3 UR5, UPT, UPT, UR4, UR14, UR5 ;  /* 0x0000000e04057290 */ /* 0x000fe4000fffe005 */
[----:B------:R-:W-:Y:S02]  /*1570*/  USEL UR7, URZ, 0x800, UP1 ;  /* 0x00000800ff077887 */ /* 0x000fe40008800000 */
[----:B------:R-:W-:Y:S02]  /*1580*/  ULOP3.LUT UR4, UR61, 0xfffffffe, URZ, 0xc0, !UPT ;  /* 0xfffffffe3d047892 */ /* 0x000fe4000f8ec0ff */
[----:B------:R-:W-:Y:S02]  /*1590*/  UIADD3 UR5, UPT, UPT, UR15, UR6, UR5 ;  /* 0x000000060f057290 */ /* 0x000fe4000fffe005 */
[----:B------:R-:W-:-:S02]  /*15a0*/  ULEA UR4, UR62, UR4, 0x2 ;  /* 0x000000043e047291 */ /* 0x000fc4000f8e10ff */
[----:B------:R-:W-:Y:S02]  /*15b0*/  USEL UR6, URZ, 0x8000, UP0 ;  /* 0x00008000ff067887 */ /* 0x000fe40008000000 */
[----:B------:R-:W-:-:S03]  /*15c0*/  UIADD3 UR5, UPT, UPT, UR7, UR16, UR5 ;  /* 0x0000001007057290 */ /* 0x000fc6000fffe005 */
[----:B------:R-:W-:Y:S01]  /*15d0*/  UMOV UR7, 0x3 ;  /* 0x0000000300077882 */ /* 0x000fe20000000000 */
[----:B------:R-:W-:Y:S02]  /*15e0*/  UIADD3 UR5, UPT, UPT, UR5, UR6, URZ ;  /* 0x0000000605057290 */ /* 0x000fe4000fffe0ff */
[----:B------:R-:W-:-:S04]  /*15f0*/  USHF.L.U32 UR4, UR7, UR4, URZ ;  /* 0x0000000407047299 */ /* 0x000fc800080006ff */
[----:B------:R-:W-:Y:S02]  /*1600*/  MOV R3, UR5 ;  /* 0x0000000500037c02 */ /* 0x000fe40008000f00 */
[----:B------:R-:W-:Y:S02]  /*1610*/  MOV R2, UR4 ;  /* 0x0000000400027c02 */ /* 0x000fe40008000f00 */
.L_x_18:
[----:B------:R-:W-:Y:S05]  /*1620*/  BRA.U !UP6, `(.L_x_19) ;  /* 0x000000010ed47547 */ /* 0x000fea000b800000 */
[----:B------:R-:W1:Y:S01]  /*1630*/  LDCU.128 UR12, c[0x0][0xb10] ;  /* 0x00016200ff0c77ac */ /* 0x000e620008000c00 */
[----:B------:R-:W2:Y:S01]  /*1640*/  LDCU UR6, c[0x0][0x370] ;  /* 0x00006e00ff0677ac */ /* 0x000ea20008000800 */
[----:B------:R-:W3:Y:S01]  /*1650*/  LDCU UR5, c[0x0][0x374] ;  /* 0x00006e80ff0577ac */ /* 0x000ee20008000800 */
[----:B------:R-:W4:Y:S01]  /*1660*/  LDCU UR30, c[0x0][0xb0c] ;  /* 0x00016180ff1e77ac */ /* 0x000f220008000800 */
[----:B------:R-:W4:Y:S01]  /*1670*/  LDCU UR4, c[0x0][0xb20] ;  /* 0x00016400ff0477ac */ /* 0x000f220008000800 */
[----:B------:R-:W4:Y:S01]  /*1680*/  LDCU.64 UR8, c[0x0][0xb28] ;  /* 0x00016500ff0877ac */ /* 0x000f220008000a00 */
[----:B-1----:R-:W-:Y:S02]  /*1690*/  UISETP.NE.AND UP0, UPT, UR14, 0x1, UPT ;  /* 0x000000010e00788c */ /* 0x002fe4000bf05270 */
[----:B---3--:R-:W-:Y:S02]  /*16a0*/  UIMAD.WIDE.U32 UR10, UR5, UR15, URZ ;  /* 0x0000000f050a72a5 */ /* 0x008fe4000f8e00ff */
[----:B--2---:R-:W-:-:S02]  /*16b0*/  UIMAD.WIDE.U32 UR18, UR6, UR12, URZ ;  /* 0x0000000c061272a5 */ /* 0x004fc4000f8e00ff */
[----:B----4-:R-:W-:Y:S02]  /*16c0*/  UISETP.NE.AND UP1, UPT, UR30, 0x1, UPT ;  /* 0x000000011e00788c */ /* 0x010fe4000bf25270 */
[----:B------:R-:W-:Y:S01]  /*16d0*/  UISETP.NE.AND UP2, UPT, UR29, 0x1, UPT ;  /* 0x000000011d00788c */ /* 0x000fe2000bf45270 */
[----:B------:R-:W-:Y:S02]  /*16e0*/  UMOV UR10, UR11 ;  /* 0x0000000b000a7c82 */ /* 0x000fe40008000000 */
[----:B------:R-:W-:Y:S01]  /*16f0*/  UMOV UR18, UR19 ;  /* 0x0000001300127c82 */ /* 0x000fe20008000000 */
[----:B------:R-:W-:Y:S02]  /*1700*/  @UP0 USHF.R.U32.HI UR5, URZ, UR4, UR10 ;  /* 0x00000004ff050299 */ /* 0x000fe4000801160a */
[----:B------:R-:W-:Y:S02]  /*1710*/  UIMAD.WIDE.U32 UR22, UR28, UR15, URZ ;  /* 0x0000000f1c1672a5 */ /* 0x000fe4000f8e00ff */
[----:B------:R-:W-:-:S02]  /*1720*/  UIMAD.WIDE.U32 UR10, UR5, UR8, URZ ;  /* 0x00000008050a72a5 */ /* 0x000fc4000f8e00ff */
[----:B------:R-:W-:Y:S02]  /*1730*/  @UP1 USHF.R.U32.HI UR6, URZ, UR13, UR18 ;  /* 0x0000000dff061299 */ /* 0x000fe40008011612 */
[----:B------:R-:W-:Y:S02]  /*1740*/  UIMAD.WIDE.U32 UR16, UR31, UR12, URZ ;  /* 0x0000000c1f1072a5 */ /* 0x000fe4000f8e00ff */
[----:B------:R-:W-:Y:S01]  /*1750*/  UIMAD.WIDE.U32 UR18, UR6, UR8, URZ ;  /* 0x00000008061272a5 */ /* 0x000fe2000f8e00ff */
[----:B------:R-:W-:Y:S01]  /*1760*/  UMOV UR22, UR23 ;  /* 0x0000001700167c82 */ /* 0x000fe20008000000 */
[----:B------:R-:W-:Y:S01]  /*1770*/  UMOV UR10, UR11 ;  /* 0x0000000b000a7c82 */ /* 0x000fe20008000000 */
[----:B------:R-:W-:Y:S02]  /*1780*/  USHF.R.U32.HI UR22, URZ, UR4, UR22 ;  /* 0x00000004ff167299 */ /* 0x000fe40008011616 */
[----:B------:R-:W-:Y:S02]  /*1790*/  @UP2 USHF.R.U32.HI UR5, URZ, UR9, UR10 ;  /* 0x00000009ff052299 */ /* 0x000fe4000801160a */
[----:B------:R-:W-:Y:S01]  /*17a0*/  UMOV UR7, UR19 ;  /* 0x0000001300077c82 */ /* 0x000fe20008000000 */
[----:B------:R-:W-:Y:S01]  /*17b0*/  UMOV UR16, UR17 ;  /* 0x0000001100107c82 */ /* 0x000fe20008000000 */
[----:B------:R-:W-:-:S02]  /*17c0*/  @UP2 USHF.R.U32.HI UR6, URZ, UR9, UR7 ;  /* 0x00000009ff062299 */ /* 0x000fc40008011607 */
[----:B------:R-:W-:Y:S02]  /*17d0*/  USHF.R.U32.HI UR16, URZ, UR13, UR16 ;  /* 0x0000000dff107299 */ /* 0x000fe40008011610 */
[----:B------:R-:W-:Y:S02]  /*17e0*/  USEL UR4, UR28, UR22, !UP0 ;  /* 0x000000161c047287 */ /* 0x000fe4000c000000 */
[----:B------:R-:W-:Y:S02]  /*17f0*/  UIMAD UR7, UR5, UR29, URZ ;  /* 0x0000001d050772a4 */ /* 0x000fe4000f8e02ff */
[----:B------:R-:W-:Y:S02]  /*1800*/  USEL UR5, UR31, UR16, !UP1 ;  /* 0x000000101f057287 */ /* 0x000fe4000c800000 */
[----:B------:R-:W-:Y:S02]  /*1810*/  UIMAD UR12, UR6, UR29, URZ ;  /* 0x0000001d060c72a4 */ /* 0x000fe4000f8e02ff */
[----:B------:R-:W-:-:S02]  /*1820*/  UISETP.GE.AND UP0, UPT, UR4, UR7, UPT ;  /* 0x000000070400728c */ /* 0x000fc4000bf06270 */
[----:B------:R-:W-:Y:S02]  /*1830*/  UIMAD.WIDE.U32 UR10, UR4, UR8, URZ ;  /* 0x00000008040a72a5 */ /* 0x000fe4000f8e00ff */
[----:B------:R-:W-:Y:S02]  /*1840*/  UISETP.GE.OR UP0, UPT, UR5, UR12, UP0 ;  /* 0x0000000c0500728c */ /* 0x000fe40008706670 */
[----:B------:R-:W-:Y:S02]  /*1850*/  UIMAD.WIDE.U32 UR12, UR5, UR8, URZ ;  /* 0x00000008050c72a5 */ /* 0x000fe4000f8e00ff */
[----:B------:R-:W-:Y:S01]  /*1860*/  UIADD3 UR10, UPT, UPT, -UR4, URZ, URZ ;  /* 0x000000ff040a7290 */ /* 0x000fe2000fffe1ff */
[----:B------:R-:W-:Y:S01]  /*1870*/  UMOV UR8, UR11 ;  /* 0x0000000b00087c82 */ /* 0x000fe20008000000 */
[----:B------:R-:W-:Y:S02]  /*1880*/  UIADD3 UR20, UPT, UPT, -UR5, URZ, URZ ;  /* 0x000000ff05147290 */ /* 0x000fe4000fffe1ff */
[----:B------:R-:W-:-:S03]  /*1890*/  USHF.R.U32.HI UR8, URZ, UR9, UR8 ;  /* 0x00000009ff087299 */ /* 0x000fc60008011608 */
[----:B------:R-:W-:Y:S01]  /*18a0*/  @!UP0 UMOV UR7, UR13 ;  /* 0x0000000d00078c82 */ /* 0x000fe20008000000 */
[----:B------:R-:W-:Y:S02]  /*18b0*/  UIMAD UR28, UR14, UR10, UR28 ;  /* 0x0000000a0e1c72a4 */ /* 0x000fe4000f8e021c */
[----:B------:R-:W-:Y:S02]  /*18c0*/  USEL UR8, UR4, UR8, !UP2 ;  /* 0x0000000804087287 */ /* 0x000fe4000d000000 */
[----:B------:R-:W-:Y:S02]  /*18d0*/  @!UP0 USHF.R.U32.HI UR7, URZ, UR9, UR7 ;  /* 0x00000009ff078299 */ /* 0x000fe40008011607 */
[----:B------:R-:W-:Y:S02]  /*18e0*/  UIADD3 UR9, UPT, UPT, -UR8, URZ, URZ ;  /* 0x000000ff08097290 */ /* 0x000fe4000fffe1ff */
[----:B------:R-:W-:Y:S02]  /*18f0*/  @!UP0 USEL UR7, UR5, UR7, !UP2 ;  /* 0x0000000705078287 */ /* 0x000fe4000d000000 */
[----:B------:R-:W-:-:S02]  /*1900*/  UIMAD UR9, UR29, UR9, UR4 ;  /* 0x000000091d0972a4 */ /* 0x000fc4000f8e0204 */
[----:B------:R-:W-:Y:S02]  /*1910*/  @!UP0 UIADD3 UR8, UPT, UPT, UR8, -UR7, URZ ;  /* 0x8000000708088290 */ /* 0x000fe4000fffe0ff */
[----:B------:R-:W-:Y:S02]  /*1920*/  @!UP0 UIMAD UR6, UR9, UR6, UR7 ;  /* 0x00000006090682a4 */ /* 0x000fe4000f8e0207 */
[----:B------:R-:W-:Y:S02]  /*1930*/  @!UP0 UIMAD UR4, UR8, UR29, UR5 ;  /* 0x0000001d080482a4 */ /* 0x000fe4000f8e0205 */
[----:B------:R-:W-:Y:S02]  /*1940*/  UIMAD UR20, UR30, UR20, UR31 ;  /* 0x000000141e1472a4 */ /* 0x000fe4000f8e021f */
[----:B------:R-:W-:Y:S01]  /*1950*/  UIMAD UR28, UR4, UR14, UR28 ;  /* 0x0000000e041c72a4 */ /* 0x000fe2000f8e021c */
[----:B------:R-:W-:Y:S02]  /*1960*/  @!UP0 UMOV UR5, UR6 ;  /* 0x0000000600058c82 */ /* 0x000fe40008000000 */
[----:B------:R-:W-:-:S12]  /*1970*/  UIMAD UR20, UR5, UR30, UR20 ;  /* 0x0000001e051472a4 */ /* 0x000fd8000f8e0214 */
.L_x_19:
[----:B------:R-:W-:-:S09]  /*1980*/  UISETP.NE.AND UP0, UPT, UR33, 0x1, UPT ;  /* 0x000000012100788c */ /* 0x000fd2000bf05270 */
[----:B------:R-:W-:Y:S05]  /*1990*/  BRA.U UP0, `(.L_x_20) ;  /* 0x0000000100447547 */ /* 0x000fea000b800000 */
[----:B------:R-:W1:Y:S01]  /*19a0*/  LDCU.128 UR8, c[0x0][0xb10] ;  /* 0x00016200ff0877ac */ /* 0x000e620008000c00 */
[----:B------:R-:W2:Y:S01]  /*19b0*/  LDCU UR12, c[0x0][0xb0c] ;  /* 0x00016180ff0c77ac */ /* 0x000ea20008000800 */
[----:B------:R-:W3:Y:S01]  /*19c0*/  LDCU UR13, c[0x0][0xb20] ;  /* 0x00016400ff0d77ac */ /* 0x000ee20008000800 */
[----:B-1----:R-:W-:Y:S02]  /*19d0*/  UIMAD.WIDE.U32 UR6, UR20, UR8, URZ ;  /* 0x00000008140672a5 */ /* 0x002fe4000f8e00ff */
[----:B------:R-:W-:Y:S02]  /*19e0*/  UIMAD.WIDE.U32 UR4, UR28, UR11, URZ ;  /* 0x0000000b1c0472a5 */ /* 0x000fe4000f8e00ff */
[----:B--2---:R-:W-:Y:S02]  /*19f0*/  UISETP.NE.AND UP1, UPT, UR12, 0x1, UPT ;  /* 0x000000010c00788c */ /* 0x004fe4000bf25270 */
[----:B------:R-:W-:Y:S01]  /*1a00*/  UISETP.NE.AND UP0, UPT, UR10, 0x1, UPT ;  /* 0x000000010a00788c */ /* 0x000fe2000bf05270 */
[----:B------:R-:W-:-:S02]  /*1a10*/  UMOV UR6, UR7 ;  /* 0x0000000700067c82 */ /* 0x000fc40008000000 */
[----:B------:R-:W-:Y:S01]  /*1a20*/  UMOV UR4, UR5 ;  /* 0x0000000500047c82 */ /* 0x000fe20008000000 */
[----:B------:R-:W-:Y:S02]  /*1a30*/  USHF.R.U32.HI UR9, URZ, UR9, UR6 ;  /* 0x00000009ff097299 */ /* 0x000fe40008011606 */
[----:B---3--:R-:W-:Y:S02]  /*1a40*/  USHF.R.U32.HI UR4, URZ, UR13, UR4 ;  /* 0x0000000dff047299 */ /* 0x008fe40008011604 */
[----:B------:R-:W-:Y:S02]  /*1a50*/  USEL UR5, UR20, UR9, !UP1 ;  /* 0x0000000914057287 */ /* 0x000fe4000c800000 */
[----:B------:R-:W-:-:S04]  /*1a60*/  USEL UR4, UR28, UR4, !UP0 ;  /* 0x000000041c047287 */ /* 0x000fc8000c000000 */
[----:B------:R-:W-:Y:S02]  /*1a70*/  UIADD3 UR6, UPT, UPT, -UR4, UR5, URZ ;  /* 0x0000000504067290 */ /* 0x000fe4000fffe1ff */
[----:B------:R-:W-:Y:S02]  /*1a80*/  UIADD3 UR4, UPT, UPT, UR4, -UR5, URZ ;  /* 0x8000000504047290 */ /* 0x000fe4000fffe0ff */
[----:B------:R-:W-:Y:S02]  /*1a90*/  UIMAD UR28, UR6, UR10, UR28 ;  /* 0x0000000a061c72a4 */ /* 0x000fe4000f8e021c */
[----:B------:R-:W-:-:S12]  /*1aa0*/  UIMAD UR20, UR4, UR12, UR20 ;  /* 0x0000000c041472a4 */ /* 0x000fd8000f8e0214 */
.L_x_20:
[----:B------:R-:W-:-:S09]  /*1ab0*/  UISETP.EQ.U32.AND UP0, UPT, UR34, 0x1, UPT ;  /* 0x000000012200788c */ /* 0x000fd2000bf02070 */
[----:B------:R-:W-:Y:S05]  /*1ac0*/  BRA.U !UP0, `(.L_x_21) ;  /* 0x00000001080c7547 */ /* 0x000fea000b800000 */
[----:B------:R-:W-:Y:S01]  /*1ad0*/  UCGABAR_WAIT ;  /* 0x0000000000007dc7 */ /* 0x000fe20008000000 */
[----:B------:R-:W-:Y:S01]  /*1ae0*/  CCTL.IVALL ;  /* 0x00000000ff00798f */ /* 0x000fe20002000000 */
[----:B------:R-:W-:Y:S05]  /*1af0*/  BRA `(.L_x_22) ;  /* 0x0000000000047947 */ /* 0x000fea0003800000 */
.L_x_21:
[----:B------:R-:W-:Y:S06]  /*1b00*/  BAR.SYNC.DEFER_BLOCKING 0x0 ;  /* 0x0000000000007b1d */ /* 0x000fec0000010000 */
.L_x_22:
[----:B------:R-:W-:Y:S05]  /*1b10*/  BRA.U UP5, `(.L_x_23) ;  /* 0x0000001905387547 */ /* 0x000fea000b800000 */
[----:B------:R-:W1:Y:S01]  /*1b20*/  LDCU UR6, c[0x0][0x38c] ;  /* 0x00007180ff0677ac */ /* 0x000e620008000800 */
[----:B------:R-:W-:Y:S01]  /*1b30*/  PLOP3.LUT P1, PT, PT, PT, UP3, 0x80, 0x8 ;  /* 0x000000000008781c */ /* 0x000fe20003f2f038 */
[----:B------:R-:W-:Y:S01]  /*1b40*/  IMAD.MOV.U32 R12, RZ, RZ, 0x1 ;  /* 0x00000001ff0c7424 */ /* 0x000fe200078e00ff */
[----:B------:R-:W-:Y:S01]  /*1b50*/  ISETP.NE.AND P2, PT, R0, RZ, P3 ;  /* 0x000000ff0000720c */ /* 0x000fe20001f45270 */
[----:B------:R-:W-:Y:S01]  /*1b60*/  USHF.L.U32 UR7, UR31, 0x6, URZ ;  /* 0x000000061f077899 */ /* 0x000fe200080006ff */
[----:B------:R-:W-:Y:S01]  /*1b70*/  PLOP3.LUT P1, PT, P1, PT, PT, 0x8, 0x80 ;  /* 0x000000000080781c */ /* 0x000fe20000f2e170 */
[----:B------:R-:W-:Y:S01]  /*1b80*/  UISETP.NE.AND UP1, UPT, UR25, URZ, UPT ;  /* 0x000000ff1900728c */ /* 0x000fe2000bf25270 */
[----:B------:R-:W-:Y:S01]  /*1b90*/  CS2R R10, SRZ ;  /* 0x00000000000a7805 */ /* 0x000fe2000001ff00 */
[----:B------:R-:W-:Y:S01]  /*1ba0*/  IMAD.MOV.U32 R9, RZ, RZ, RZ ;  /* 0x000000ffff097224 */ /* 0x000fe200078e00ff */
[----:B------:R-:W2:Y:S01]  /*1bb0*/  LDCU UR40, c[0x0][0x370] ;  /* 0x00006e00ff2877ac */ /* 0x000ea20008000800 */
[----:B------:R-:W-:Y:S01]  /*1bc0*/  IMAD.MOV.U32 R8, RZ, RZ, 0x1 ;  /* 0x00000001ff087424 */ /* 0x000fe200078e00ff */
[----:B------:R-:W-:Y:S01]  /*1bd0*/  USEL UR25, UR44, 0x2, UP1 ;  /* 0x000000022c197887 */ /* 0x000fe20008800000 */
[----:B------:R-:W3:Y:S01]  /*1be0*/  LDCU.64 UR30, c[0x0][0x348] ;  /* 0x00006900ff1e77ac */ /* 0x000ee20008000a00 */
[----:B-1----:R-:W-:-:S02]  /*1bf0*/  UIADD3 UR5, UPT, UPT, UR6, 0x7f, URZ ;  /* 0x0000007f06057890 */ /* 0x002fc4000fffe0ff */
[----:B------:R-:W-:Y:S02]  /*1c00*/  UIADD3 UR49, UPT, UPT, UR6, 0xfe, URZ ;  /* 0x000000fe06317890 */ /* 0x000fe4000fffe0ff */
[----:B------:R-:W-:Y:S01]  /*1c10*/  USHF.R.S32.HI UR4, URZ, 0x1f, UR5 ;  /* 0x0000001fff047899 */ /* 0x000fe20008011405 */
[----:B------:R-:W1:Y:S03]  /*1c20*/  LDCU UR39, c[0x0][0x374] ;  /* 0x00006e80ff2777ac */ /* 0x000e660008000800 */
[----:B------:R-:W-:Y:S02]  /*1c30*/  ULEA.HI UR4, UR4, UR5, URZ, 0x7 ;  /* 0x0000000504047291 */ /* 0x000fe4000f8f38ff */
[----:B------:R-:W-:Y:S02]  /*1c40*/  ULOP3.LUT UR5, UR7, 0x40, URZ, 0xc0, !UPT ;  /* 0x0000004007057892 */ /* 0x000fe4000f8ec0ff */
[----:B------:R-:W-:-:S02]  /*1c50*/  USHF.R.S32.HI UR43, URZ, 0x7, UR4 ;  /* 0x00000007ff2b7899 */ /* 0x000fc40008011404 */
[----:B------:R-:W-:Y:S02]  /*1c60*/  UIADD3 UR4, UPT, UPT, UR6, -0x1, URZ ;  /* 0xffffffff06047890 */ /* 0x000fe4000fffe0ff */
[----:B------:R-:W-:Y:S02]  /*1c70*/  UISETP.LT.U32.AND UP0, UPT, UR43, 0xd, UPT ;  /* 0x0000000d2b00788c */ /* 0x000fe4000bf01070 */
[----:B------:R-:W-:Y:S02]  /*1c80*/  UISETP.GE.U32.AND UP2, UPT, UR4, -0xff, UPT ;  /* 0xffffff010400788c */ /* 0x000fe4000bf46070 */
[----:B------:R-:W-:Y:S02]  /*1c90*/  USEL UR41, UR43, 0xd, UP0 ;  /* 0x0000000d2b297887 */ /* 0x000fe40008000000 */
[----:B------:R-:W-:Y:S02]  /*1ca0*/  ULEA UR48, UR48, UR5, 0x5 ;  /* 0x0000000530307291 */ /* 0x000fe4000f8e28ff */
[----:B------:R-:W-:-:S02]  /*1cb0*/  UIADD3 UR4, UPT, UPT, UR41, -0x1, URZ ;  /* 0xffffffff29047890 */ /* 0x000fc4000fffe0ff */
[----:B------:R-:W-:Y:S02]  /*1cc0*/  ULEA UR46, UR32, UR5, 0x4 ;  /* 0x00000005202e7291 */ /* 0x000fe4000f8e20ff */
[----:B------:R-:W-:Y:S02]  /*1cd0*/  UIADD3 UR47, UPT, UPT, UR43, -UR41, URZ ;  /* 0x800000292b2f7290 */ /* 0x000fe4000fffe0ff */
[----:B------:R-:W-:Y:S01]  /*1ce0*/  @UP2 UIADD3 UR4, UPT, UPT, UR41, URZ, URZ ;  /* 0x000000ff29042290 */ /* 0x000fe2000fffe0ff */
[----:B------:R-:W-:-:S03]  /*1cf0*/  UMOV UR7, URZ ;  /* 0x000000ff00077c82 */ /* 0x000fc60008000000 */
[----:B------:R-:W-:Y:S02]  /*1d00*/  UIADD3 UR29, UPT, UPT, UR4, 0x1, URZ ;  /* 0x00000001041d7890 */ /* 0x000fe4000fffe0ff */
[----:B-123--:R-:W-:-:S12]  /*1d10*/  UIADD3 UR44, UPT, UPT, -UR4, URZ, URZ ;  /* 0x000000ff042c7290 */ /* 0x00efd8000fffe1ff */
.L_x_43:
[----:B------:R-:W-:Y:S01]  /*1d20*/  UISETP.NE.AND UP0, UPT, UR45, URZ, UPT ;  /* 0x000000ff2d00728c */ /* 0x000fe2000bf05270 */
[----:B------:R-:W1:Y:S08]  /*1d30*/  S2UR UR45, SR_CgaCtaId ;  /* 0x00000000002d79c3 */ /* 0x000e700000008800 */
[----:B------:R-:W-:Y:S05]  /*1d40*/  BRA.U UP0, `(.L_x_24) ;  /* 0x0000000100347547 */ /* 0x000fea000b800000 */
[----:B------:R-:W2:Y:S01]  /*1d50*/  S2R R0, SR_CgaCtaId ;  /* 0x0000000000007919 */ /* 0x000ea20000008800 */
[----:B------:R-:W-:-:S04]  /*1d60*/  MOV R2, 0x400 ;  /* 0x0000040000027802 */ /* 0x000fc80000000f00 */
[----:B--2---:R-:W-:Y:S02]  /*1d70*/  LEA R0, R0, R2, 0x18 ;  /* 0x0000000200007211 */ /* 0x004fe400078ec0ff */
[----:B------:R-:W-:-:S03]  /*1d80*/  SHF.L.U32 R2, R8, 0x1f, RZ ;  /* 0x0000001f08027819 */ /* 0x000fc600000006ff */
[----:B------:R-:W-:-:S04]  /*1d90*/  IMAD R0, R9, 0x8, R0 ;  /* 0x0000000809007824 */ /* 0x000fc800078e0200 */
[----:B------:R-:W2:Y:S02]  /*1da0*/  SYNCS.PHASECHK.TRANS64.TRYWAIT P0, [R0+URZ+0x170], R2 ;  /* 0x00017002000075a7 */ /* 0x000ea400080011ff */
[----:B--2---:R-:W-:Y:S05]  /*1db0*/  @!P0 BRA `(.L_x_25) ;  /* 0x0000006800b48947 */ /* 0x004fea0003800000 */
.L_x_133:
[----:B------:R-:W-:Y:S01]  /*1dc0*/  VIADD R9, R9, 0x1 ;  /* 0x0000000109097836 */ /* 0x000fe20000000000 */
[----:B------:R2:W-:Y:S04]  /*1dd0*/  SYNCS.ARRIVE.TRANS64.A1T0 RZ, [R0+URZ+0x160], RZ ;  /* 0x000160ff00ff79a7 */ /* 0x0005e800081000ff */
[----:B------:R-:W-:-:S04]  /*1de0*/  ISETP.NE.AND P0, PT, R9, 0x2, PT ;  /* 0x000000020900780c */ /* 0x000fc80003f05270 */
[----:B------:R-:W-:Y:S02]  /*1df0*/  SEL R9, R9, RZ, P0 ;  /* 0x000000ff09097207 */ /* 0x000fe40000000000 */
[----:B--2---:R-:W-:-:S04]  /*1e00*/  SEL R0, RZ, 0x1, P0 ;  /* 0x00000001ff007807 */ /* 0x004fc80000000000 */
[----:B------:R-:W-:-:S07]  /*1e10*/  LOP3.LUT R8, R8, R0, RZ, 0x3c, !PT ;  /* 0x0000000008087212 */ /* 0x000fce00078e3cff */
.L_x_24:
[----:B------:R-:W-:Y:S01]  /*1e20*/  UMOV UR6, 0x400 ;  /* 0x0000040000067882 */ /* 0x000fe20000000000 */
[----:B------:R-:W-:Y:S01]  /*1e30*/  SHF.L.U32 R0, R12, 0x1f, RZ ;  /* 0x0000001f0c007819 */ /* 0x000fe200000006ff */
[----:B-1----:R-:W-:Y:S02]  /*1e40*/  ULEA UR6, UR45, UR6, 0x18 ;  /* 0x000000062d067291 */ /* 0x002fe4000f8ec0ff */
[----:B------:R-:W-:Y:S02]  /*1e50*/  UISETP.GE.U32.AND UP0, UPT, UR49, 0xff, UPT ;  /* 0x000000ff3100788c */ /* 0x000fe4000bf06070 */
[----:B------:R-:W-:Y:S02]  /*1e60*/  ULEA UR4, UR7, UR6, 0x3 ;  /* 0x0000000607047291 */ /* 0x000fe4000f8e18ff */
[----:B------:R-:W-:Y:S01]  /*1e70*/  ULEA UR11, UR28, UR48, 0x7 ;  /* 0x000000301c0b7291 */ /* 0x000fe2000f8e38ff */
[----:B------:R-:W-:-:S06]  /*1e80*/  UMOV UR13, URZ ;  /* 0x000000ff000d7c82 */ /* 0x000fcc0008000000 */
[----:B------:R1:W2:Y:S01]  /*1e90*/  SYNCS.PHASECHK.TRANS64.TRYWAIT P0, [UR4+0x68], R0 ;  /* 0x00006800ff0075a7 */ /* 0x0002a20008001104 */
[----:B------:R-:W-:-:S04]  /*1ea0*/  ULEA.HI UR4, UR20, UR20, URZ, 0x1 ;  /* 0x0000001414047291 */ /* 0x000fc8000f8f08ff */
[----:B------:R-:W-:-:S04]  /*1eb0*/  USHF.L.U32 UR4, UR4, 0x6, URZ ;  /* 0x0000000604047899 */ /* 0x000fc800080006ff */
[----:B------:R-:W-:-:S04]  /*1ec0*/  ULOP3.LUT UR35, UR4, 0xffffff80, URZ, 0xc0, !UPT ;  /* 0xffffff8004237892 */ /* 0x000fc8000f8ec0ff */
[----:B------:R-:W-:Y:S01]  /*1ed0*/  UIADD3 UR35, UPT, UPT, UR46, UR35, URZ ;  /* 0x000000232e237290 */ /* 0x000fe2000fffe0ff */
[----:B------:R-:W-:Y:S11]  /*1ee0*/  BRA.U !UP0, `(.L_x_26) ;  /* 0x0000000108cc7547 */ /* 0x000ff6000b800000 */
[----:B------:R-:W-:Y:S01]  /*1ef0*/  UMOV UR18, UR44 ;  /* 0x0000002c00127c82 */ /* 0x000fe20008000000 */
[----:B------:R-:W-:Y:S01]  /*1f00*/  UMOV UR4, UR7 ;  /* 0x0000000700047c82 */ /* 0x000fe20008000000 */
[----:B------:R-:W-:-:S05]  /*1f10*/  UMOV UR34, URZ ;  /* 0x000000ff00227c82 */ /* 0x000fca0008000000 */
.L_x_32:
[----:B------:R-:W-:Y:S01]  /*1f20*/  ULEA UR33, UR4, UR6, 0x3 ;  /* 0x0000000604217291 */ /* 0x000fe2000f8e18ff */
[----:B------:R-:W-:Y:S01]  /*1f30*/  @P3 MOV R2, 0x8000 ;  /* 0x0000800000023802 */ /* 0x000fe20000000f00 */
[----:B--234-:R-:W-:Y:S10]  /*1f40*/  @P0 BRA `(.L_x_27) ;  /* 0x00000000000c0947 */ /* 0x01cff40003800000 */
[----:B------:R-:W-:-:S04]  /*1f50*/  SHF.L.U32 R3, R12, 0x1f, RZ ;  /* 0x0000001f0c037819 */ /* 0x000fc800000006ff */
[----:B------:R-:W2:Y:S02]  /*1f60*/  SYNCS.PHASECHK.TRANS64.TRYWAIT P0, [UR33+0x68], R3 ;  /* 0x00006803ff0075a7 */ /* 0x000ea40008001121 */
[----:B--2---:R-:W-:Y:S05]  /*1f70*/  @!P0 BRA `(.L_x_28) ;  /* 0x0000006800588947 */ /* 0x004fea0003800000 */
.L_x_27:
[----:B------:R2:W-:Y:S01]  /*1f80*/  @P3 SYNCS.ARRIVE.TRANS64 RZ, [UR33], R2 ;  /* 0x00000002ffff39a7 */ /* 0x0005e20008000021 */
[----:B------:R-:W-:Y:S02]  /*1f90*/  ULOP3.LUT UR5, UR25, 0x2, URZ, 0xfc, !UPT ;  /* 0x0000000219057892 */ /* 0x000fe4000f8efcff */
[----:B------:R-:W-:Y:S02]  /*1fa0*/  UIADD3 UR18, UPT, UPT, UR18, 0x1, URZ ;  /* 0x0000000112127890 */ /* 0x000fe4000fffe0ff */
[----:B------:R-:W-:Y:S02]  /*1fb0*/  UISETP.NE.AND UP0, UPT, UR5, 0x2, UPT ;  /* 0x000000020500788c */ /* 0x000fe4000bf05270 */
[----:B------:R-:W-:-:S07]  /*1fc0*/  UISETP.NE.AND UP2, UPT, UR18, 0x1, UPT ;  /* 0x000000011200788c */ /* 0x000fce000bf45270 */
[----:B------:R-:W-:Y:S05]  /*1fd0*/  BRA.U UP0, `(.L_x_29) ;  /* 0x0000000100047547 */ /* 0x000fea000b800000 */
[----:B------:R-:W-:Y:S05]  /*1fe0*/  BPT.TRAP 0x1 ;  /* 0x000000040000795c */ /* 0x000fea0000300000 */
.L_x_29:
[----:B------:R-:W-:Y:S04]  /*1ff0*/  BSSY.RECONVERGENT B0, `(.L_x_30) ;  /* 0x0000003000007945 */ /* 0x000fe80003800200 */
[----:B------:R-:W-:Y:S05]  /*2000*/  @!P2 BRA `(.L_x_31) ;  /* 0x000000000004a947 */ /* 0x000fea0003800000 */
[----:B------:R-:W-:Y:S05]  /*2010*/  BPT.TRAP 0x1 ;  /* 0x000000040000795c */ /* 0x000fea0000300000 */
.L_x_31:
[----:B------:R-:W-:Y:S05]  /*2020*/  BSYNC.RECONVERGENT B0 ;  /* 0x0000000000007941 */ /* 0x000fea0003800200 */
.L_x_30:
[----:B------:R-:W-:Y:S02]  /*2030*/  UIADD3 UR5, UPT, UPT, UR4, 0x1, URZ ;  /* 0x0000000104057890 */ /* 0x000fe4000fffe0ff */
[----:B------:R-:W-:Y:S02]  /*2040*/  USHF.L.U32 UR4, UR4, 0xd, URZ ;  /* 0x0000000d04047899 */ /* 0x000fe400080006ff */
[----:B------:R-:W-:Y:S02]  /*2050*/  UISETP.NE.AND UP0, UPT, UR5, 0xd, UPT ;  /* 0x0000000d0500788c */ /* 0x000fe4000bf05270 */
[----:B------:R-:W-:Y:S02]  /*2060*/  UIADD3 UR16, UP1, UPT, UR30, 0x80, URZ ;  /* 0x000000801e107890 */ /* 0x000fe4000ff3e0ff */
[----:B------:R-:W-:Y:S02]  /*2070*/  USEL UR8, URZ, 0x1, UP0 ;  /* 0x00000001ff087887 */ /* 0x000fe40008000000 */
[----:B------:R-:W-:-:S02]  /*2080*/  USEL UR7, UR5, URZ, UP0 ;  /* 0x000000ff05077287 */ /* 0x000fc40008000000 */
[----:B------:R-:W-:Y:S02]  /*2090*/  ULOP3.LUT UR32, UR27, UR4, URZ, 0xfc, !UPT ;  /* 0x000000041b207292 */ /* 0x000fe4000f8efcff */
[----:B------:R-:W-:Y:S01]  /*20a0*/  ULEA UR5, UR7, UR6, 0x3 ;  /* 0x0000000607057291 */ /* 0x000fe2000f8e18ff */
[----:B------:R-:W-:Y:S01]  /*20b0*/  LOP3.LUT R12, R12, UR8, RZ, 0x3c, !PT ;  /* 0x000000080c0c7c12 */ /* 0x000fe2000f8e3cff */
[----:B------:R-:W-:Y:S02]  /*20c0*/  UIADD3 UR14, UP0, UPT, UR30, 0x180, URZ ;  /* 0x000001801e0e7890 */ /* 0x000fe4000ff1e0ff */
[----:B------:R-:W-:Y:S01]  /*20d0*/  ULOP3.LUT UR8, UR26, UR4, URZ, 0xfc, !UPT ;  /* 0x000000041a087292 */ /* 0x000fe2000f8efcff */
[----:B-1----:R-:W-:Y:S01]  /*20e0*/  SHF.L.U32 R0, R12, 0x1f, RZ ;  /* 0x0000001f0c007819 */ /* 0x002fe200000006ff */
[----:B------:R-:W-:Y:S02]  /*20f0*/  ULOP3.LUT UR33, UR33, 0xfefffff8, URZ, 0xc0, !UPT ;  /* 0xfefffff821217892 */ /* 0x000fe4000f8ec0ff */
[----:B------:R-:W-:Y:S01]  /*2100*/  UIADD3.X UR17, UPT, UPT, URZ, UR31, URZ, UP1, !UPT ;  /* 0x0000001fff117290 */ /* 0x000fe20008ffe4ff */
[----:B------:R3:W4:Y:S01]  /*2110*/  SYNCS.PHASECHK.TRANS64.TRYWAIT P0, [UR5+0x68], R0 ;  /* 0x00006800ff0075a7 */ /* 0x0007220008001105 */
[----:B------:R-:W-:-:S02]  /*2120*/  UIADD3 UR32, UPT, UPT, UR6, 0x4300, UR32 ;  /* 0x0000430006207890 */ /* 0x000fc4000fffe020 */
[----:B------:R-:W-:Y:S02]  /*2130*/  UPRMT UR5, URZ, 0x5410, UR24 ;  /* 0x00005410ff057896 */ /* 0x000fe40008000018 */
[----:B------:R-:W-:Y:S02]  /*2140*/  UIADD3 UR8, UPT, UPT, UR6, 0x1e300, UR8 ;  /* 0x0001e30006087890 */ /* 0x000fe4000fffe008 */
[----:B------:R-:W-:Y:S02]  /*2150*/  UIADD3.X UR15, UPT, UPT, URZ, UR31, URZ, UP0, !UPT ;  /* 0x0000001fff0f7290 */ /* 0x000fe400087fe4ff */
[----:B------:R-:W-:Y:S01]  /*2160*/  UPRMT UR4, URZ, 0x5410, UR21 ;  /* 0x00005410ff047896 */ /* 0x000fe20008000015 */
[----:B------:R-:W-:Y:S01]  /*2170*/  UMOV UR22, 0x0 ;  /* 0x0000000000167882 */ /* 0x000fe20000000000 */
[----:B------:R-:W-:Y:S01]  /*2180*/  UMOV UR23, 0x10000000 ;  /* 0x1000000000177882 */ /* 0x000fe20000000000 */
[----:B------:R-:W-:Y:S01]  /*2190*/  UMOV UR10, UR34 ;  /* 0x00000022000a7c82 */ /* 0x000fe20008000000 */
[----:B------:R-:W-:Y:S01]  /*21a0*/  UMOV UR12, UR36 ;  /* 0x00000024000c7c82 */ /* 0x000fe20008000000 */
[----:B------:R-:W-:Y:S01]  /*21b0*/  UMOV UR9, UR33 ;  /* 0x0000002100097c82 */ /* 0x000fe20008000000 */
[----:B------:R1:W-:Y:S01]  /*21c0*/  UTMALDG.3D.MULTICAST.2CTA [UR32], [UR16], UR5, desc[UR22] ;  /* 0x00001620100073b4 */ /* 0x0003e20008211805 */
[----:B------:R-:W-:-:S02]  /*21d0*/  UMOV UR13, UR29 ;  /* 0x0000001d000d7c82 */ /* 0x000fc40008000000 */
[----:B------:R2:W-:Y:S01]  /*21e0*/  UTMALDG.3D.MULTICAST.2CTA [UR8], [UR14], UR4, desc[UR22] ;  /* 0x000016080e0073b4 */ /* 0x0005e20008211804 */
[----:B-1----:R-:W-:Y:S01]  /*21f0*/  UIADD3 UR34, UPT, UPT, UR34, 0x80, URZ ;  /* 0x0000008022227890 */ /* 0x002fe2000fffe0ff */
[----:B--2---:R-:W-:Y:S01]  /*2200*/  UMOV UR4, UR7 ;  /* 0x0000000700047c82 */ /* 0x004fe20008000000 */
[----:B------:R-:W-:Y:S10]  /*2210*/  BRA.U UP2, `(.L_x_32) ;  /* 0xfffffffd02407547 */ /* 0x000ff4000b83ffff */
.L_x_26:
[----:B------:R-:W-:Y:S01]  /*2220*/  ULEA UR4, UR7, UR6, 0x3 ;  /* 0x0000000607047291 */ /* 0x000fe2000f8e18ff */
[----:B-1-3--:R-:W-:Y:S01]  /*2230*/  SHF.L.U32 R0, R12, 0x1f, RZ ;  /* 0x0000001f0c007819 */ /* 0x00afe200000006ff */
[----:B------:R-:W-:Y:S01]  /*2240*/  @!P1 SYNCS.ARRIVE.TRANS64.A1T0 RZ, [UR6+0xf8], RZ ;  /* 0x0000f8ffffff99a7 */ /* 0x000fe20008100006 */
[----:B------:R-:W-:-:S06]  /*2250*/  UISETP.GT.AND UP0, UPT, UR43, UR41, UPT ;  /* 0x000000292b00728c */ /* 0x000fcc000bf04270 */
[----:B--2-4-:R1:W2:Y:S03]  /*2260*/  SYNCS.PHASECHK.TRANS64.TRYWAIT P0, [UR4+0x68], R0 ;  /* 0x00006800ff0075a7 */ /* 0x0142a60008001104 */
[----:B------:R-:W-:Y:S05]  /*2270*/  BRA.U !UP0, `(.L_x_33) ;  /* 0x0000000108cc7547 */ /* 0x000fea000b800000 */
[----:B------:R-:W-:Y:S01]  /*2280*/  UIADD3 UR28, UPT, UPT, UR47, UR13, URZ ;  /* 0x0000000d2f1c7290 */ /* 0x000fe2000fffe0ff */
[----:B------:R-:W-:-:S11]  /*2290*/  UMOV UR4, UR7 ;  /* 0x0000000700047c82 */ /* 0x000fd60008000000 */
.L_x_39:
[----:B------:R-:W-:Y:S01]  /*22a0*/  ULEA UR17, UR4, UR6, 0x3 ;  /* 0x0000000604117291 */ /* 0x000fe2000f8e18ff */
[----:B--2---:R-:W-:Y:S01]  /*22b0*/  @P3 MOV R2, 0x8000 ;  /* 0x0000800000023802 */ /* 0x004fe20000000f00 */
[----:B--2-4-:R-:W-:Y:S10]  /*22c0*/  @P0 BRA `(.L_x_34) ;  /* 0x00000000000c0947 */ /* 0x014ff40003800000 */
[----:B------:R-:W-:-:S04]  /*22d0*/  SHF.L.U32 R3, R12, 0x1f, RZ ;  /* 0x0000001f0c037819 */ /* 0x000fc800000006ff */
[----:B------:R-:W2:Y:S02]  /*22e0*/  SYNCS.PHASECHK.TRANS64.TRYWAIT P0, [UR17+0x68], R3 ;  /* 0x00006803ff0075a7 */ /* 0x000ea40008001111 */
[----:B--2---:R-:W-:Y:S05]  /*22f0*/  @!P0 BRA `(.L_x_35) ;  /* 0x0000006400908947 */ /* 0x004fea0003800000 */
.L_x_34:
[----:B------:R2:W-:Y:S01]  /*2300*/  @P3 SYNCS.ARRIVE.TRANS64 RZ, [UR17], R2 ;  /* 0x00000002ffff39a7 */ /* 0x0005e20008000011 */
[----:B------:R-:W-:-:S04]  /*2310*/  ULOP3.LUT UR5, UR25, 0x2, URZ, 0xfc, !UPT ;  /* 0x0000000219057892 */ /* 0x000fc8000f8efcff */
[----:B------:R-:W-:-:S09]  /*2320*/  UISETP.NE.AND UP0, UPT, UR5, 0x2, UPT ;  /* 0x000000020500788c */ /* 0x000fd2000bf05270 */
[----:B------:R-:W-:Y:S05]  /*2330*/  BRA.U UP0, `(.L_x_36) ;  /* 0x0000000100047547 */ /* 0x000fea000b800000 */
[----:B------:R-:W-:Y:S05]  /*2340*/  BPT.TRAP 0x1 ;  /* 0x000000040000795c */ /* 0x000fea0000300000 */
.L_x_36:
[----:B------:R-:W-:Y:S04]  /*2350*/  BSSY.RECONVERGENT B0, `(.L_x_37) ;  /* 0x0000003000007945 */ /* 0x000fe80003800200 */
[----:B------:R-:W-:Y:S05]  /*2360*/  @!P2 BRA `(.L_x_38) ;  /* 0x000000000004a947 */ /* 0x000fea0003800000 */
[----:B------:R-:W-:Y:S05]  /*2370*/  BPT.TRAP 0x1 ;  /* 0x000000040000795c */ /* 0x000fea0000300000 */
.L_x_38:
[----:B------:R-:W-:Y:S05]  /*2380*/  BSYNC.RECONVERGENT B0 ;  /* 0x0000000000007941 */ /* 0x000fea0003800200 */
.L_x_37:
[----:B------:R-:W-:Y:S02]  /*2390*/  UIADD3 UR5, UPT, UPT, UR4, 0x1, URZ ;  /* 0x0000000104057890 */ /* 0x000fe4000fffe0ff */
[----:B------:R-:W-:Y:S02]  /*23a0*/  USHF.L.U32 UR4, UR4, 0xd, URZ ;  /* 0x0000000d04047899 */ /* 0x000fe400080006ff */
[----:B------:R-:W-:Y:S02]  /*23b0*/  UISETP.NE.AND UP0, UPT, UR5, 0xd, UPT ;  /* 0x0000000d0500788c */ /* 0x000fe4000bf05270 */
[----:B------:R-:W-:Y:S02]  /*23c0*/  USHF.L.U32 UR18, UR13, 0x7, URZ ;  /* 0x000000070d127899 */ /* 0x000fe400080006ff */
[----:B------:R-:W-:Y:S02]  /*23d0*/  USEL UR8, URZ, 0x1, UP0 ;  /* 0x00000001ff087887 */ /* 0x000fe40008000000 */
[----:B------:R-:W-:-:S02]  /*23e0*/  USEL UR7, UR5, URZ, UP0 ;  /* 0x000000ff05077287 */ /* 0x000fc40008000000 */
[----:B------:R-:W-:Y:S02]  /*23f0*/  UIADD3 UR22, UP0, UPT, UR30, 0x180, URZ ;  /* 0x000001801e167890 */ /* 0x000fe4000ff1e0ff */
[----:B------:R-:W-:Y:S01]  /*2400*/  ULEA UR5, UR7, UR6, 0x3 ;  /* 0x0000000607057291 */ /* 0x000fe2000f8e18ff */
[----:B------:R-:W-:Y:S01]  /*2410*/  LOP3.LUT R12, R12, UR8, RZ, 0x3c, !PT ;  /* 0x000000080c0c7c12 */ /* 0x000fe2000f8e3cff */
[----:B------:R-:W-:Y:S02]  /*2420*/  UIADD3 UR13, UPT, UPT, UR13, 0x1, URZ ;  /* 0x000000010d0d7890 */ /* 0x000fe4000fffe0ff */
[----:B------:R-:W-:Y:S01]  /*2430*/  UIADD3 UR14, UP1, UPT, UR30, 0x80, URZ ;  /* 0x000000801e0e7890 */ /* 0x000fe2000ff3e0ff */
[----:B-1----:R-:W-:Y:S01]  /*2440*/  SHF.L.U32 R0, R12, 0x1f, RZ ;  /* 0x0000001f0c007819 */ /* 0x002fe200000006ff */
[----:B------:R-:W-:Y:S02]  /*2450*/  ULOP3.LUT UR16, UR27, UR4, URZ, 0xfc, !UPT ;  /* 0x000000041b107292 */ /* 0x000fe4000f8efcff */
[----:B------:R-:W-:Y:S01]  /*2460*/  UIADD3.X UR23, UPT, UPT, URZ, UR31, URZ, UP0, !UPT ;  /* 0x0000001fff177290 */ /* 0x000fe200087fe4ff */
[----:B------:R3:W4:Y:S01]  /*2470*/  SYNCS.PHASECHK.TRANS64.TRYWAIT P0, [UR5+0x68], R0 ;  /* 0x00006800ff0075a7 */ /* 0x0007220008001105 */
[----:B------:R-:W-:-:S02]  /*2480*/  ULOP3.LUT UR8, UR26, UR4, URZ, 0xfc, !UPT ;  /* 0x000000041a087292 */ /* 0x000fc4000f8efcff */
[----:B------:R-:W-:Y:S02]  /*2490*/  UISETP.NE.AND UP0, UPT, UR13, UR28, UPT ;  /* 0x0000001c0d00728c */ /* 0x000fe4000bf05270 */
[----:B------:R-:W-:Y:S02]  /*24a0*/  ULOP3.LUT UR17, UR17, 0xfefffff8, URZ, 0xc0, !UPT ;  /* 0xfefffff811117892 */ /* 0x000fe4000f8ec0ff */
[----:B------:R-:W-:Y:S02]  /*24b0*/  UIADD3 UR16, UPT, UPT, UR6, 0x4300, UR16 ;  /* 0x0000430006107890 */ /* 0x000fe4000fffe010 */
[----:B------:R-:W-:Y:S02]  /*24c0*/  UIADD3.X UR15, UPT, UPT, URZ, UR31, URZ, UP1, !UPT ;  /* 0x0000001fff0f7290 */ /* 0x000fe40008ffe4ff */
[----:B------:R-:W-:Y:S02]  /*24d0*/  UPRMT UR5, URZ, 0x5410, UR24 ;  /* 0x00005410ff057896 */ /* 0x000fe40008000018 */
[----:B------:R-:W-:-:S02]  /*24e0*/  UIADD3 UR8, UPT, UPT, UR6, 0x1e300, UR8 ;  /* 0x0001e30006087890 */ /* 0x000fc4000fffe008 */
[----:B------:R-:W-:Y:S01]  /*24f0*/  UPRMT UR4, URZ, 0x5410, UR21 ;  /* 0x00005410ff047896 */ /* 0x000fe20008000015 */
[----:B------:R-:W-:Y:S01]  /*2500*/  UMOV UR32, 0x0 ;  /* 0x0000000000207882 */ /* 0x000fe20000000000 */
[----:B------:R-:W-:Y:S01]  /*2510*/  UMOV UR33, 0x10000000 ;  /* 0x1000000000217882 */ /* 0x000fe20000000000 */
[----:B------:R-:W-:Y:S01]  /*2520*/  UMOV UR19, UR35 ;  /* 0x0000002300137c82 */ /* 0x000fe20008000000 */
[----:B------:R-:W-:Y:S01]  /*2530*/  UMOV UR20, UR36 ;  /* 0x0000002400147c82 */ /* 0x000fe20008000000 */
[----:B------:R-:W-:Y:S01]  /*2540*/  UMOV UR12, UR36 ;  /* 0x00000024000c7c82 */ /* 0x000fe20008000000 */
[----:B------:R-:W-:Y:S01]  /*2550*/  UMOV UR9, UR17 ;  /* 0x0000001100097c82 */ /* 0x000fe20008000000 */
[----:B------:R-:W-:Y:S01]  /*2560*/  UMOV UR10, UR18 ;  /* 0x00000012000a7c82 */ /* 0x000fe20008000000 */
[----:B------:R-:W-:Y:S01]  /*2570*/  UTMALDG.3D.MULTICAST.2CTA [UR16], [UR14], UR5, desc[UR32] ;  /* 0x000020100e0073b4 */ /* 0x000fe20008211805 */
[----:B------:R1:W-:Y:S02]  /*2580*/  UTMALDG.3D.MULTICAST.2CTA [UR8], [UR22], UR4, desc[UR32] ;  /* 0x00002008160073b4 */ /* 0x0003e40008211804 */
[----:B-1----:R-:W-:Y:S01]  /*2590*/  UMOV UR4, UR7 ;  /* 0x0000000700047c82 */ /* 0x002fe20008000000 */
[----:B---3--:R-:W-:Y:S05]  /*25a0*/  BRA.U UP0, `(.L_x_39) ;  /* 0xfffffffd003c7547 */ /* 0x008fea000b83ffff */
.L_x_33:
[C---:B------:R-:W-:Y:S01]  /*25b0*/  LEA R3, R11.reuse, UR6, 0x3 ;  /* 0x000000060b037c11 */ /* 0x040fe2000f8e18ff */
[----:B------:R-:W-:Y:S01]  /*25c0*/  NOP ;  /* 0x0000000000007918 */ /* 0x000fe20000000000 */
[----:B-1----:R-:W-:Y:S02]  /*25d0*/  SHF.L.U32 R0, R10, 0x1f, RZ ;  /* 0x0000001f0a007819 */ /* 0x002fe400000006ff */
[----:B------:R-:W-:Y:S02]  /*25e0*/  LEA R4, R11, UR6, 0x4 ;  /* 0x000000060b047c11 */ /* 0x000fe4000f8e20ff */
[----:B--2-4-:R-:W1:Y:S02]  /*25f0*/  SYNCS.PHASECHK.TRANS64.TRYWAIT P0, [R3+URZ+0x100], R0 ;  /* 0x00010000030075a7 */ /* 0x014e6400080011ff */
[----:B-1----:R-:W-:Y:S05]  /*2600*/  @!P0 BRA `(.L_x_40) ;  /* 0x0000006000e48947 */ /* 0x002fea0003800000 */
.L_x_136:
[----:B------:R-:W2:Y:S01]  /*2610*/  LDS.128 R4, [R4+0x190] ;  /* 0x0001900004047984 */ /* 0x000ea20000000c00 */
[----:B------:R-:W-:Y:S01]  /*2620*/  UISETP.GE.AND UP0, UPT, UR42, 0x1, UPT ;  /* 0x000000012a00788c */ /* 0x000fe2000bf06270 */
[----:B------:R-:W-:Y:S01]  /*2630*/  @!PT LDS RZ, [RZ] ;  /* 0x00000000fffff984 */ /* 0x000fe20000000800 */
[----:B------:R-:W-:Y:S01]  /*2640*/  @!PT LDS RZ, [RZ] ;  /* 0x00000000fffff984 */ /* 0x000fe20000000800 */
[----:B------:R-:W-:Y:S01]  /*2650*/  @!PT LDS RZ, [RZ] ;  /* 0x00000000fffff984 */ /* 0x000fe20000000800 */
[----:B------:R-:W-:Y:S01]  /*2660*/  @!PT LDS RZ, [RZ] ;  /* 0x00000000fffff984 */ /* 0x000fe20000000800 */
[----:B------:R3:W-:Y:S06]  /*2670*/  MEMBAR.ALL.CTA ;  /* 0x0000000000007992 */ /* 0x0007ec0000008000 */
[----:B---3--:R-:W3:Y:S01]  /*2680*/  FENCE.VIEW.ASYNC.S ;  /* 0x00000000000073c6 */ /* 0x008ee20000000000 */
[----:B--2---:R-:W-:-:S13]  /*2690*/  LOP3.LUT P0, RZ, R6, 0x1, RZ, 0xc0, !PT ;  /* 0x0000000106ff7812 */ /* 0x004fda000780c0ff */
[----:B---3--:R-:W-:Y:S01]  /*26a0*/  VOTEU.ANY UP1, P0 ;  /* 0x0000000000ff7886 */ /* 0x008fe20000020100 */
[----:B------:R-:W-:-:S13]  /*26b0*/  PLOP3.LUT P0, PT, PT, PT, UP1, 0x80, 0x8 ;  /* 0x000000000008781c */ /* 0x000fda0003f0f018 */
[----:B-1----:R-:W-:Y:S02]  /*26c0*/  @P0 LOP3.LUT R0, R5, 0xffff, RZ, 0xc0, !PT ;  /* 0x0000ffff05000812 */ /* 0x002fe400078ec0ff */
[----:B------:R-:W-:Y:S02]  /*26d0*/  @P0 MOV R2, R4 ;  /* 0x0000000400020202 */ /* 0x000fe40000000f00 */
[----:B------:R-:W-:Y:S01]  /*26e0*/  @P0 R2UR UR5, R0 ;  /* 0x00000000000502ca */ /* 0x000fe200000e0000 */
[----:B------:R-:W-:Y:S01]  /*26f0*/  VIADD R0, R3, 0x110 ;  /* 0x0000011003007836 */ /* 0x000fe20000000000 */
[----:B------:R-:W-:Y:S02]  /*2700*/  @P0 SHF.R.U32.HI R4, RZ, 0x10, R5 ;  /* 0x00000010ff040819 */ /* 0x000fe40000011605 */
[----:B------:R-:W-:Y:S02]  /*2710*/  @P0 R2UR UR8, R2 ;  /* 0x00000000020802ca */ /* 0x000fe400000e0000 */
[----:B------:R-:W-:-:S02]  /*2720*/  PRMT R0, RZ, 0x654, R0 ;  /* 0x00000654ff007816 */ /* 0x000fc40000000000 */
[----:B------:R-:W-:Y:S02]  /*2730*/  @P0 R2UR UR4, R4 ;  /* 0x00000000040402ca */ /* 0x000fe400000e0000 */
[----:B------:R1:W-:Y:S03]  /*2740*/  SYNCS.ARRIVE.TRANS64.RED.A1T0 RZ, [R0+URZ], RZ ;  /* 0x000000ff00ff79a7 */ /* 0x0003e600081004ff */
[----:B------:R-:W-:-:S04]  /*2750*/  @UP1 UMOV UR37, UR5 ;  /* 0x0000000500251c82 */ /* 0x000fc80008000000 */
[----:B------:R-:W-:-:S04]  /*2760*/  @UP1 UMOV UR38, UR8 ;  /* 0x0000000800261c82 */ /* 0x000fc80008000000 */
[----:B------:R-:W-:Y:S01]  /*2770*/  @UP1 UMOV UR36, UR4 ;  /* 0x0000000400241c82 */ /* 0x000fe20008000000 */
[----:B------:R-:W-:Y:S05]  /*2780*/  BRA.U !UP0, `(.L_x_41) ;  /* 0x0000000108d47547 */ /* 0x000fea000b800000 */
[----:B------:R-:W2:Y:S01]  /*2790*/  LDCU.128 UR12, c[0x0][0xb10] ;  /* 0x00016200ff0c77ac */ /* 0x000ea20008000c00 */
[----:B------:R-:W3:Y:S01]  /*27a0*/  LDCU UR28, c[0x0][0xb20] ;  /* 0x00016400ff1c77ac */ /* 0x000ee20008000800 */
[----:B------:R-:W4:Y:S01]  /*27b0*/  LDCU UR20, c[0x0][0xb0c] ;  /* 0x00016180ff1477ac */ /* 0x000f220008000800 */
[----:B------:R-:W1:Y:S01]  /*27c0*/  LDCU.64 UR10, c[0x0][0xb28] ;  /* 0x00016500ff0a77ac */ /* 0x000e620008000a00 */
[----:B------:R-:W-:Y:S02]  /*27d0*/  UISETP.NE.AND UP3, UPT, UR42, 0x1, UPT ;  /* 0x000000012a00788c */ /* 0x000fe4000bf65270 */
[----:B--2---:R-:W-:Y:S02]  /*27e0*/  UIMAD.WIDE.U32 UR8, UR39, UR15, URZ ;  /* 0x0000000f270872a5 */ /* 0x004fe4000f8e00ff */
[----:B------:R-:W-:Y:S02]  /*27f0*/  UIMAD.WIDE.U32 UR4, UR40, UR12, URZ ;  /* 0x0000000c280472a5 */ /* 0x000fe4000f8e00ff */
[----:B------:R-:W-:-:S02]  /*2800*/  UISETP.NE.AND UP0, UPT, UR14, 0x1, UPT ;  /* 0x000000010e00788c */ /* 0x000fc4000bf05270 */
[----:B------:R-:W-:Y:S01]  /*2810*/  UIMAD.WIDE.U32 UR22, UR37, UR15, URZ ;  /* 0x0000000f251672a5 */ /* 0x000fe2000f8e00ff */
[----:B------:R-:W-:Y:S02]  /*2820*/  UMOV UR8, UR9 ;  /* 0x0000000900087c82 */ /* 0x000fe40008000000 */
[----:B------:R-:W-:Y:S01]  /*2830*/  UMOV UR4, UR5 ;  /* 0x0000000500047c82 */ /* 0x000fe20008000000 */
[----:B---3--:R-:W-:Y:S02]  /*2840*/  USHF.R.U32.HI UR8, URZ, UR28, UR8 ;  /* 0x0000001cff087299 */ /* 0x008fe40008011608 */
[----:B----4-:R-:W-:Y:S02]  /*2850*/  UISETP.NE.AND UP2, UPT, UR20, 0x1, UPT ;  /* 0x000000011400788c */ /* 0x010fe4000bf45270 */
[----:B------:R-:W-:Y:S02]  /*2860*/  USHF.R.U32.HI UR4, URZ, UR13, UR4 ;  /* 0x0000000dff047299 */ /* 0x000fe40008011604 */
[----:B------:R-:W-:-:S02]  /*2870*/  USEL UR5, UR39, UR8, !UP0 ;  /* 0x0000000827057287 */ /* 0x000fc4000c000000 */
[----:B------:R-:W-:Y:S02]  /*2880*/  USEL UR8, UR40, UR4, !UP2 ;  /* 0x0000000428087287 */ /* 0x000fe4000d000000 */
[----:B-1----:R-:W-:Y:S01]  /*2890*/  UIMAD.WIDE.U32 UR16, UR5, UR10, URZ ;  /* 0x0000000a051072a5 */ /* 0x002fe2000f8e00ff */
[----:B------:R-:W-:Y:S01]  /*28a0*/  UMOV UR4, UR23 ;  /* 0x0000001700047c82 */ /* 0x000fe20008000000 */
[----:B------:R-:W-:Y:S02]  /*28b0*/  UIMAD.WIDE.U32 UR18, UR38, UR12, URZ ;  /* 0x0000000c261272a5 */ /* 0x000fe4000f8e00ff */
[----:B------:R-:W-:-:S03]  /*28c0*/  UIMAD.WIDE.U32 UR22, UR8, UR10, URZ ;  /* 0x0000000a081672a5 */ /* 0x000fc6000f8e00ff */
[----:B------:R-:W-:Y:S01]  /*28d0*/  UMOV UR16, UR17 ;  /* 0x0000001100107c82 */ /* 0x000fe20008000000 */
[----:B------:R-:W-:Y:S02]  /*28e0*/  USHF.R.U32.HI UR4, URZ, UR28, UR4 ;  /* 0x0000001cff047299 */ /* 0x000fe40008011604 */
[----:B------:R-:W-:Y:S01]  /*28f0*/  @UP3 USHF.R.U32.HI UR5, URZ, UR11, UR16 ;  /* 0x0000000bff053299 */ /* 0x000fe20008011610 */
[----:B------:R-:W-:Y:S01]  /*2900*/  UMOV UR18, UR19 ;  /* 0x0000001300127c82 */ /* 0x000fe20008000000 */
[----:B------:R-:W-:Y:S01]  /*2910*/  UMOV UR22, UR23 ;  /* 0x0000001700167c82 */ /* 0x000fe20008000000 */
[----:B------:R-:W-:Y:S02]  /*2920*/  USHF.R.U32.HI UR13, URZ, UR13, UR18 ;  /* 0x0000000dff0d7299 */ /* 0x000fe40008011612 */
[----:B------:R-:W-:Y:S02]  /*2930*/  USEL UR4, UR37, UR4, !UP0 ;  /* 0x0000000425047287 */ /* 0x000fe4000c000000 */
[----:B------:R-:W-:-:S02]  /*2940*/  @UP3 USHF.R.U32.HI UR8, URZ, UR11, UR22 ;  /* 0x0000000bff083299 */ /* 0x000fc40008011616 */
[----:B------:R-:W-:Y:S02]  /*2950*/  UIMAD UR9, UR42, UR5, URZ ;  /* 0x000000052a0972a4 */ /* 0x000fe4000f8e02ff */
[----:B------:R-:W-:Y:S02]  /*2960*/  USEL UR5, UR38, UR13, !UP2 ;  /* 0x0000000d26057287 */ /* 0x000fe4000d000000 */
[----:B------:R-:W-:Y:S02]  /*2970*/  UIMAD UR12, UR42, UR8, URZ ;  /* 0x000000082a0c72a4 */ /* 0x000fe4000f8e02ff */
[----:B------:R-:W-:Y:S02]  /*2980*/  UISETP.GE.AND UP0, UPT, UR4, UR9, UPT ;  /* 0x000000090400728c */ /* 0x000fe4000bf06270 */
[----:B------:R-:W-:Y:S02]  /*2990*/  UIMAD.WIDE.U32 UR16, UR4, UR10, URZ ;  /* 0x0000000a041072a5 */ /* 0x000fe4000f8e00ff */
[----:B------:R-:W-:-:S02]  /*29a0*/  UISETP.GE.OR UP0, UPT, UR5, UR12, UP0 ;  /* 0x0000000c0500728c */ /* 0x000fc40008706670 */
        /* <DEDUP_REMOVED lines=19> */
.L_x_41:
[----:B------:R-:W2:Y:S02]  /*2ae0*/  LDCU UR4, c[0x0][0xb30] ;  /* 0x00016600ff0477ac */ /* 0x000ea40008000800 */
[----:B--2---:R-:W-:-:S09]  /*2af0*/  UISETP.NE.AND UP0, UPT, UR4, 0x1, UPT ;  /* 0x000000010400788c */ /* 0x004fd2000bf05270 */
[----:B------:R-:W-:Y:S05]  /*2b00*/  BRA.U UP0, `(.L_x_42) ;  /* 0x0000000100447547 */ /* 0x000fea000b800000 */
[----:B------:R-:W2:Y:S01]  /*2b10*/  LDCU.128 UR12, c[0x0][0xb10] ;  /* 0x00016200ff0c77ac */ /* 0x000ea20008000c00 */
[----:B------:R-:W3:Y:S01]  /*2b20*/  LDCU UR10, c[0x0][0xb0c] ;  /* 0x00016180ff0a77ac */ /* 0x000ee20008000800 */
[----:B------:R-:W4:Y:S01]  /*2b30*/  LDCU UR11, c[0x0][0xb20] ;  /* 0x00016400ff0b77ac */ /* 0x000f220008000800 */
[----:B--2---:R-:W-:Y:S02]  /*2b40*/  UIMAD.WIDE.U32 UR8, UR38, UR12, URZ ;  /* 0x0000000c260872a5 */ /* 0x004fe4000f8e00ff */
[----:B------:R-:W-:Y:S02]  /*2b50*/  UIMAD.WIDE.U32 UR4, UR37, UR15, URZ ;  /* 0x0000000f250472a5 */ /* 0x000fe4000f8e00ff */
[----:B---3--:R-:W-:Y:S02]  /*2b60*/  UISETP.NE.AND UP2, UPT, UR10, 0x1, UPT ;  /* 0x000000010a00788c */ /* 0x008fe4000bf45270 */
[----:B------:R-:W-:Y:S01]  /*2b70*/  UISETP.NE.AND UP0, UPT, UR14, 0x1, UPT ;  /* 0x000000010e00788c */ /* 0x000fe2000bf05270 */
[----:B------:R-:W-:-:S02]  /*2b80*/  UMOV UR8, UR9 ;  /* 0x0000000900087c82 */ /* 0x000fc40008000000 */
[----:B------:R-:W-:Y:S01]  /*2b90*/  UMOV UR4, UR5 ;  /* 0x0000000500047c82 */ /* 0x000fe20008000000 */
[----:B------:R-:W-:Y:S02]  /*2ba0*/  USHF.R.U32.HI UR13, URZ, UR13, UR8 ;  /* 0x0000000dff0d7299 */ /* 0x000fe40008011608 */
[----:B----4-:R-:W-:Y:S02]  /*2bb0*/  USHF.R.U32.HI UR4, URZ, UR11, UR4 ;  /* 0x0000000bff047299 */ /* 0x010fe40008011604 */
[----:B------:R-:W-:Y:S02]  /*2bc0*/  USEL UR5, UR38, UR13, !UP2 ;  /* 0x0000000d26057287 */ /* 0x000fe4000d000000 */
[----:B------:R-:W-:-:S04]  /*2bd0*/  USEL UR4, UR37, UR4, !UP0 ;  /* 0x0000000425047287 */ /* 0x000fc8000c000000 */
[----:B------:R-:W-:Y:S02]  /*2be0*/  UIADD3 UR8, UPT, UPT, UR5, -UR4, URZ ;  /* 0x8000000405087290 */ /* 0x000fe4000fffe0ff */
[----:B------:R-:W-:Y:S02]  /*2bf0*/  UIADD3 UR4, UPT, UPT, -UR5, UR4, URZ ;  /* 0x0000000405047290 */ /* 0x000fe4000fffe1ff */
[----:B------:R-:W-:Y:S02]  /*2c00*/  UIMAD UR37, UR8, UR14, UR37 ;  /* 0x0000000e082572a4 */ /* 0x000fe4000f8e0225 */
[----:B------:R-:W-:-:S12]  /*2c10*/  UIMAD UR38, UR4, UR10, UR38 ;  /* 0x0000000a042672a4 */ /* 0x000fd8000f8e0226 */
.L_x_42:
[----:B------:R-:W-:Y:S01]  /*2c20*/  VIADD R11, R11, 0x1 ;  /* 0x000000010b0b7836 */ /* 0x000fe20000000000 */
[----:B------:R-:W-:Y:S01]  /*2c30*/  PLOP3.LUT P1, PT, PT, PT, PT, 0x80, 0x8 ;  /* 0x000000000008781c */ /* 0x000fe20003f2f070 */
[----:B------:R-:W-:Y:S02]  /*2c40*/  UIADD3 UR20, UPT, UPT, UR38, UR61, URZ ;  /* 0x0000003d26147290 */ /* 0x000fe4000fffe0ff */
[----:B------:R-:W-:Y:S01]  /*2c50*/  UIADD3 UR28, UPT, UPT, UR37, UR62, URZ ;  /* 0x0000003e251c7290 */ /* 0x000fe2000fffe0ff */
[----:B------:R-:W-:-:S04]  /*2c60*/  ISETP.NE.AND P0, PT, R11, 0x2, PT ;  /* 0x000000020b00780c */ /* 0x000fc80003f05270 */
[----:B-1----:R-:W-:Y:S02]  /*2c70*/  SEL R0, RZ, 0x1, P0 ;  /* 0x00000001ff007807 */ /* 0x002fe40000000000 */
[----:B------:R-:W-:Y:S02]  /*2c80*/  SEL R11, R11, RZ, P0 ;  /* 0x000000ff0b0b7207 */ /* 0x000fe40000000000 */
[----:B------:R-:W-:Y:S01]  /*2c90*/  LOP3.LUT R10, R10, R0, RZ, 0x3c, !PT ;  /* 0x000000000a0a7212 */ /* 0x000fe200078e3cff */
[----:B------:R-:W-:Y:S06]  /*2ca0*/  BRA.U UP1, `(.L_x_43) ;  /* 0xfffffff1011c7547 */ /* 0x000fec000b83ffff */
[----:B------:R-:W-:Y:S01]  /*2cb0*/  UIADD3 UR8, UPT, UPT, UR6, 0x68, URZ ;  /* 0x0000006806087890 */ /* 0x000fe2000fffe0ff */
[----:B------:R-:W-:-:S03]  /*2cc0*/  SHF.L.U32 R2, R12, 0x1f, RZ ;  /* 0x0000001f0c027819 */ /* 0x000fc600000006ff */
[----:B------:R-:W-:-:S09]  /*2cd0*/  ULEA UR4, UR7, UR8, 0x3 ;  /* 0x0000000807047291 */ /* 0x000fd2000f8e18ff */
[----:B------:R-:W1:Y:S02]  /*2ce0*/  SYNCS.PHASECHK.TRANS64.TRYWAIT P0, [UR4], R2 ;  /* 0x00000002ff0075a7 */ /* 0x000e640008001104 */
[----:B-1----:R-:W-:Y:S05]  /*2cf0*/  @!P0 BRA `(.L_x_44) ;  /* 0x0000005c003c8947 */ /* 0x002fea0003800000 */
.L_x_138:
[----:B------:R-:W-:-:S04]  /*2d00*/  UIADD3 UR4, UPT, UPT, UR7, 0x1, URZ ;  /* 0x0000000107047890 */ /* 0x000fc8000fffe0ff */
[----:B------:R-:W-:-:S04]  /*2d10*/  UISETP.NE.AND UP0, UPT, UR4, 0xd, UPT ;  /* 0x0000000d0400788c */ /* 0x000fc8000bf05270 */
[----:B------:R-:W-:Y:S02]  /*2d20*/  USEL UR6, URZ, 0x1, UP0 ;  /* 0x00000001ff067887 */ /* 0x000fe40008000000 */
[----:B------:R-:W-:-:S04]  /*2d30*/  USEL UR4, UR4, URZ, UP0 ;  /* 0x000000ff04047287 */ /* 0x000fc80008000000 */
[----:B------:R-:W-:Y:S01]  /*2d40*/  ULEA UR5, UR4, UR8, 0x3 ;  /* 0x0000000804057291 */ /* 0x000fe2000f8e18ff */
[----:B-1----:R-:W-:-:S04]  /*2d50*/  LOP3.LUT R2, R12, UR6, RZ, 0x3c, !PT ;  /* 0x000000060c027c12 */ /* 0x002fc8000f8e3cff */
[----:B------:R-:W-:-:S04]  /*2d60*/  SHF.L.U32 R3, R2, 0x1f, RZ ;  /* 0x0000001f02037819 */ /* 0x000fc800000006ff */
[----:B------:R-:W1:Y:S02]  /*2d70*/  SYNCS.PHASECHK.TRANS64.TRYWAIT P0, [UR5], R3 ;  /* 0x00000003ff0075a7 */ /* 0x000e640008001105 */
[----:B-1----:R-:W-:Y:S05]  /*2d80*/  @!P0 BRA `(.L_x_45) ;  /* 0x0000005c00308947 */ /* 0x002fea0003800000 */
.L_x_140:
[----:B------:R-:W-:-:S04]  /*2d90*/  UIADD3 UR4, UPT, UPT, UR4, 0x1, URZ ;  /* 0x0000000104047890 */ /* 0x000fc8000fffe0ff */
[----:B------:R-:W-:-:S04]  /*2da0*/  UISETP.NE.AND UP0, UPT, UR4, 0xd, UPT ;  /* 0x0000000d0400788c */ /* 0x000fc8000bf05270 */
[----:B------:R-:W-:Y:S02]  /*2db0*/  USEL UR6, URZ, 0x1, UP0 ;  /* 0x00000001ff067887 */ /* 0x000fe40008000000 */
[----:B------:R-:W-:-:S04]  /*2dc0*/  USEL UR4, UR4, URZ, UP0 ;  /* 0x000000ff04047287 */ /* 0x000fc80008000000 */
[----:B------:R-:W-:Y:S01]  /*2dd0*/  ULEA UR5, UR4, UR8, 0x3 ;  /* 0x0000000804057291 */ /* 0x000fe2000f8e18ff */
[----:B------:R-:W-:-:S04]  /*2de0*/  LOP3.LUT R2, R2, UR6, RZ, 0x3c, !PT ;  /* 0x0000000602027c12 */ /* 0x000fc8000f8e3cff */
[----:B-1----:R-:W-:-:S04]  /*2df0*/  SHF.L.U32 R3, R2, 0x1f, RZ ;  /* 0x0000001f02037819 */ /* 0x002fc800000006ff */
[----:B------:R-:W1:Y:S02]  /*2e00*/  SYNCS.PHASECHK.TRANS64.TRYWAIT P0, [UR5], R3 ;  /* 0x00000003ff0075a7 */ /* 0x000e640008001105 */
[----:B-1----:R-:W-:Y:S05]  /*2e10*/  @!P0 BRA `(.L_x_46) ;  /* 0x0000005c00248947 */ /* 0x002fea0003800000 */
.L_x_142:
        /* <DEDUP_REMOVED lines=9> */
.L_x_144:
        /* <DEDUP_REMOVED lines=9> */
.L_x_146:
        /* <DEDUP_REMOVED lines=9> */
.L_x_148:
        /* <DEDUP_REMOVED lines=9> */
.L_x_150:
        /* <DEDUP_REMOVED lines=9> */
.L_x_152:
        /* <DEDUP_REMOVED lines=9> */
.L_x_154:
        /* <DEDUP_REMOVED lines=9> */
.L_x_156:
        /* <DEDUP_REMOVED lines=9> */
.L_x_158:
        /* <DEDUP_REMOVED lines=9> */
.L_x_160:
[----:B------:R-:W-:-:S04]  /*3330*/  UIADD3 UR4, UPT, UPT, UR4, 0x1, URZ ;  /* 0x0000000104047890 */ /* 0x000fc8000fffe0ff */
[----:B------:R-:W-:-:S04]  /*3340*/  UISETP.NE.AND UP0, UPT, UR4, 0xd, UPT ;  /* 0x0000000d0400788c */ /* 0x000fc8000bf05270 */
[----:B------:R-:W-:Y:S02]  /*3350*/  USEL UR5, URZ, 0x1, UP0 ;  /* 0x00000001ff057887 */ /* 0x000fe40008000000 */
[----:B------:R-:W-:-:S04]  /*3360*/  USEL UR4, UR4, URZ, UP0 ;  /* 0x000000ff04047287 */ /* 0x000fc80008000000 */
[----:B------:R-:W-:Y:S01]  /*3370*/  ULEA UR4, UR4, UR8, 0x3 ;  /* 0x0000000804047291 */ /* 0x000fe2000f8e18ff */
[----:B------:R-:W-:-:S04]  /*3380*/  LOP3.LUT R2, R2, UR5, RZ, 0x3c, !PT ;  /* 0x0000000502027c12 */ /* 0x000fc8000f8e3cff */
[----:B------:R-:W-:Y:S01]  /*3390*/  SHF.L.U32 R2, R2, 0x1f, RZ ;  /* 0x0000001f02027819 */ /* 0x000fe200000006ff */
[----:B-1----:R-:W-:-:S07]  /*33a0*/  IMAD.U32 R0, RZ, RZ, UR4 ;  /* 0x00000004ff007e24 */ /* 0x002fce000f8e00ff */
.L_x_56:
[----:B-1----:R1:W2:Y:S02]  /*33b0*/  SYNCS.PHASECHK.TRANS64.TRYWAIT P0, [R0+URZ], R2 ;  /* 0x00000002000075a7 */ /* 0x0022a400080011ff */
[----:B--2---:R-:W-:Y:S05]  /*33c0*/  @!P0 NANOSLEEP.SYNCS 0x989680 ;  /* 0x009896800000895d */ /* 0x004fea0003900000 */
[----:B------:R-:W2:Y:S02]  /*33d0*/  @!P0 SYNCS.PHASECHK.TRANS64 P0, [R0+URZ], R2 ;  /* 0x00000002000085a7 */ /* 0x000ea400080010ff */
[----:B--2---:R-:W-:Y:S05]  /*33e0*/  @P0 EXIT ;  /* 0x000000000000094d */ /* 0x004fea0003800000 */
[----:B------:R-:W-:Y:S05]  /*33f0*/  BRA `(.L_x_56) ;  /* 0xfffffffc00ec7947 */ /* 0x000fea000383ffff */
.L_x_23:
[----:B------:R-:W-:-:S04]  /*3400*/  UISETP.NE.AND UP0, UPT, UR45, URZ, UPT ;  /* 0x000000ff2d00728c */ /* 0x000fc8000bf05270 */
[----:B------:R-:W-:-:S09]  /*3410*/  UISETP.NE.OR UP0, UPT, UR25, 0x1, UP0 ;  /* 0x000000011900788c */ /* 0x000fd20008705670 */
[----:B------:R-:W-:Y:S05]  /*3420*/  BRA.U UP0, `(.L_x_57) ;  /* 0x0000000500487547 */ /* 0x000fea000b800000 */
[----:B------:R-:W-:Y:S01]  /*3430*/  ISETP.GE.U32.AND P2, PT, R0, 0x10, PT ;  /* 0x000000100000780c */ /* 0x000fe20003f46070 */
[----:B------:R-:W-:Y:S01]  /*3440*/  IMAD.MOV.U32 R12, RZ, RZ, 0x1 ;  /* 0x00000001ff0c7424 */ /* 0x000fe200078e00ff */
[----:B------:R-:W-:Y:S02]  /*3450*/  CS2R R10, SRZ ;  /* 0x00000000000a7805 */ /* 0x000fe4000001ff00 */
[----:B------:R-:W-:Y:S01]  /*3460*/  CS2R R8, SRZ ;  /* 0x0000000000087805 */ /* 0x000fe2000001ff00 */
[----:B------:R-:W-:Y:S01]  /*3470*/  UMOV UR6, 0x400 ;  /* 0x0000040000067882 */ /* 0x000fe20000000000 */
[----:B------:R-:W-:Y:S01]  /*3480*/  UMOV UR5, URZ ;  /* 0x000000ff00057c82 */ /* 0x000fe20008000000 */
[----:B------:R-:W-:-:S12]  /*3490*/  ULEA UR6, UR45, UR6, 0x18 ;  /* 0x000000062d067291 */ /* 0x000fd8000f8ec0ff */
.L_x_61:
[----:B------:R-:W-:Y:S02]  /*34a0*/  LEA R2, R8, UR6, 0x3 ;  /* 0x0000000608027c11 */ /* 0x000fe4000f8e18ff */
[----:B------:R-:W-:-:S03]  /*34b0*/  SHF.L.U32 R4, R9, 0x1f, RZ ;  /* 0x0000001f09047819 */ /* 0x000fc600000006ff */
[----:B------:R-:W-:Y:S01]  /*34c0*/  VIADD R5, R2, 0x170 ;  /* 0x0000017002057836 */ /* 0x000fe20000000000 */
[----:B------:R-:W1:Y:S02]  /*34d0*/  SYNCS.PHASECHK.TRANS64.TRYWAIT P0, [R2+URZ+0x160], R4 ;  /* 0x00016004020075a7 */ /* 0x000e6400080011ff */
[----:B-1----:R-:W-:Y:S05]  /*34e0*/  @!P0 BRA `(.L_x_58) ;  /* 0x0000005800608947 */ /* 0x002fea0003800000 */
.L_x_161:
[----:B------:R-:W-:Y:S01]  /*34f0*/  ULEA UR4, UR5, UR6, 0x3 ;  /* 0x0000000605047291 */ /* 0x000fe2000f8e18ff */
[----:B-1----:R-:W-:Y:S01]  /*3500*/  PRMT R2, RZ, 0x654, R5 ;  /* 0x00000654ff027816 */ /* 0x002fe20000000005 */
[----:B------:R-:W-:Y:S01]  /*3510*/  @!P2 IMAD.MOV.U32 R4, RZ, RZ, 0x10 ;  /* 0x00000010ff04a424 */ /* 0x000fe200078e00ff */
[----:B------:R-:W-:Y:S01]  /*3520*/  SHF.L.U32 R5, R12, 0x1f, RZ ;  /* 0x0000001f0c057819 */ /* 0x000fe200000006ff */
[----:B------:R-:W-:Y:S01]  /*3530*/  UIADD3 UR7, UPT, UPT, UR4, 0x100, URZ ;  /* 0x0000010004077890 */ /* 0x000fe2000fffe0ff */
[----:B------:R1:W-:Y:S05]  /*3540*/  SYNCS.ARRIVE.TRANS64.RED.A1T0 RZ, [R2+URZ], RZ ;  /* 0x000000ff02ff79a7 */ /* 0x0003ea00081004ff */
[----:B------:R-:W-:Y:S01]  /*3550*/  IMAD.U32 R6, RZ, RZ, UR7 ;  /* 0x00000007ff067e24 */ /* 0x000fe2000f8e00ff */
[----:B------:R-:W2:Y:S04]  /*3560*/  SYNCS.PHASECHK.TRANS64.TRYWAIT P0, [UR4+0x110], R5 ;  /* 0x00011005ff0075a7 */ /* 0x000ea80008001104 */
[----:B------:R-:W-:Y:S01]  /*3570*/  PRMT R6, R0, 0x654, R6 ;  /* 0x0000065400067816 */ /* 0x000fe20000000006 */
[----:B-12---:R-:W-:Y:S06]  /*3580*/  @!P0 BRA `(.L_x_59) ;  /* 0x00000058004c8947 */ /* 0x006fec0003800000 */
.L_x_163:
[----:B------:R-:W-:Y:S01]  /*3590*/  ULEA UR8, UR5, UR6, 0x4 ;  /* 0x0000000605087291 */ /* 0x000fe2000f8e20ff */
[----:B------:R-:W-:Y:S01]  /*35a0*/  SEL R3, R6, R3, !P2 ;  /* 0x0000000306037207 */ /* 0x000fe20005000000 */
[----:B------:R-:W-:Y:S01]  /*35b0*/  UIADD3 UR9, UPT, UPT, UR4, 0x100, URZ ;  /* 0x0000010004097890 */ /* 0x000fe2000fffe0ff */
[----:B-1----:R-:W-:Y:S01]  /*35c0*/  LEA R2, R11, UR6, 0x3 ;  /* 0x000000060b027c11 */ /* 0x002fe2000f8e18ff */
[----:B------:R-:W-:Y:S01]  /*35d0*/  UIADD3 UR8, UPT, UPT, UR8, 0x190, URZ ;  /* 0x0000019008087890 */ /* 0x000fe2000fffe0ff */
[----:B------:R1:W-:Y:S01]  /*35e0*/  @!P2 SYNCS.ARRIVE.TRANS64.RED RZ, [R3+URZ], R4 ;  /* 0x0000000403ffa9a7 */ /* 0x0003e200080004ff */
[----:B------:R-:W-:Y:S01]  /*35f0*/  UIADD3 UR4, UPT, UPT, UR5, 0x1, URZ ;  /* 0x0000000105047890 */ /* 0x000fe2000fffe0ff */
[----:B------:R-:W-:-:S03]  /*3600*/  VIADD R8, R8, 0x1 ;  /* 0x0000000108087836 */ /* 0x000fc60000000000 */
[----:B------:R-:W-:Y:S02]  /*3610*/  UISETP.NE.AND UP0, UPT, UR4, 0x2, UPT ;  /* 0x000000020400788c */ /* 0x000fe4000bf05270 */
[----:B------:R-:W-:Y:S01]  /*3620*/  ISETP.NE.AND P0, PT, R8, 0x2, PT ;  /* 0x000000020800780c */ /* 0x000fe20003f05270 */
[----:B------:R-:W-:Y:S06]  /*3630*/  UGETNEXTWORKID.BROADCAST [UR8], [UR9] ;  /* 0x00000000080073ca */ /* 0x000fec0008000100 */
[----:B------:R-:W-:Y:S02]  /*3640*/  USEL UR7, URZ, 0x1, UP0 ;  /* 0x00000001ff077887 */ /* 0x000fe40008000000 */
[----:B------:R-:W-:-:S04]  /*3650*/  USEL UR5, UR4, URZ, UP0 ;  /* 0x000000ff04057287 */ /* 0x000fc80008000000 */
[----:B------:R-:W-:Y:S02]  /*3660*/  LOP3.LUT R12, R12, UR7, RZ, 0x3c, !PT ;  /* 0x000000070c0c7c12 */ /* 0x000fe4000f8e3cff */
[----:B-1----:R-:W-:-:S04]  /*3670*/  SHF.L.U32 R4, R10, 0x1f, RZ ;  /* 0x0000001f0a047819 */ /* 0x002fc800000006ff */
[----:B------:R-:W1:Y:S02]  /*3680*/  SYNCS.PHASECHK.TRANS64.TRYWAIT P1, [R2+URZ+0x100], R4 ;  /* 0x00010004020075a7 */ /* 0x000e6400080211ff */
[----:B-1----:R-:W-:Y:S05]  /*3690*/  @!P1 BRA `(.L_x_60) ;  /* 0x0000005800209947 */ /* 0x002fea0003800000 */
.L_x_164:
[C---:B-1----:R-:W-:Y:S01]  /*36a0*/  LEA R4, R11.reuse, UR6, 0x4 ;  /* 0x000000060b047c11 */ /* 0x042fe2000f8e20ff */
[----:B------:R-:W-:Y:S01]  /*36b0*/  VIADD R2, R2, 0x110 ;  /* 0x0000011002027836 */ /* 0x000fe20000000000 */
[----:B------:R-:W-:Y:S01]  /*36c0*/  SEL R8, R8, RZ, P0 ;  /* 0x000000ff08087207 */ /* 0x000fe20000000000 */
[----:B------:R-:W-:-:S03]  /*36d0*/  VIADD R11, R11, 0x1 ;  /* 0x000000010b0b7836 */ /* 0x000fc60000000000 */
[----:B------:R-:W1:Y:S01]  /*36e0*/  LDS.128 R4, [R4+0x190] ;  /* 0x0001900004047984 */ /* 0x000e620000000c00 */
[----:B------:R-:W-:Y:S02]  /*36f0*/  PRMT R2, RZ, 0x654, R2 ;  /* 0x00000654ff027816 */ /* 0x000fe40000000002 */
[C---:B------:R-:W-:Y:S01]  /*3700*/  ISETP.NE.AND P1, PT, R11.reuse, 0x2, PT ;  /* 0x000000020b00780c */ /* 0x040fe20003f25270 */
[----:B------:R-:W-:Y:S01]  /*3710*/  @!PT LDS RZ, [RZ] ;  /* 0x00000000fffff984 */ /* 0x000fe20000000800 */
[----:B------:R-:W-:Y:S01]  /*3720*/  @!PT LDS RZ, [RZ] ;  /* 0x00000000fffff984 */ /* 0x000fe20000000800 */
[----:B------:R-:W-:Y:S01]  /*3730*/  @!PT LDS RZ, [RZ] ;  /* 0x00000000fffff984 */ /* 0x000fe20000000800 */
[----:B------:R-:W-:Y:S01]  /*3740*/  @!PT LDS RZ, [RZ] ;  /* 0x00000000fffff984 */ /* 0x000fe20000000800 */
[----:B------:R2:W-:Y:S06]  /*3750*/  MEMBAR.ALL.CTA ;  /* 0x0000000000007992 */ /* 0x0005ec0000008000 */
[----:B--2---:R-:W2:Y:S01]  /*3760*/  FENCE.VIEW.ASYNC.S ;  /* 0x00000000000073c6 */ /* 0x004ea20000000000 */
[----:B------:R-:W-:Y:S01]  /*3770*/  SEL R11, R11, RZ, P1 ;  /* 0x000000ff0b0b7207 */ /* 0x000fe20000800000 */
[----:B--2---:R2:W-:Y:S01]  /*3780*/  SYNCS.ARRIVE.TRANS64.RED.A1T0 RZ, [R2+URZ], RZ ;  /* 0x000000ff02ff79a7 */ /* 0x0045e200081004ff */
[----:B-1----:R-:W-:-:S02]  /*3790*/  LOP3.LUT P3, RZ, R6, 0x1, RZ, 0xc0, !PT ;  /* 0x0000000106ff7812 */ /* 0x002fc4000786c0ff */
[----:B------:R-:W-:-:S04]  /*37a0*/  SEL R4, RZ, 0x1, P1 ;  /* 0x00000001ff047807 */ /* 0x000fc80000800000 */
[----:B------:R-:W-:Y:S02]  /*37b0*/  LOP3.LUT R10, R10, R4, RZ, 0x3c, !PT ;  /* 0x000000040a0a7212 */ /* 0x000fe400078e3cff */
[----:B--2---:R-:W-:-:S04]  /*37c0*/  SEL R2, RZ, 0x1, P0 ;  /* 0x00000001ff027807 */ /* 0x004fc80000000000 */
[----:B------:R-:W-:Y:S01]  /*37d0*/  LOP3.LUT R9, R9, R2, RZ, 0x3c, !PT ;  /* 0x0000000209097212 */ /* 0x000fe200078e3cff */
[----:B------:R-:W-:Y:S06]  /*37e0*/  @P3 BRA `(.L_x_61) ;  /* 0xfffffffc002c3947 */ /* 0x000fec000383ffff */
[----:B------:R-:W-:Y:S01]  /*37f0*/  ULEA UR4, UR5, UR6, 0x3 ;  /* 0x0000000605047291 */ /* 0x000fe2000f8e18ff */
[----:B------:R-:W-:-:S08]  /*3800*/  SHF.L.U32 R2, R12, 0x1f, RZ ;  /* 0x0000001f0c027819 */ /* 0x000fd000000006ff */
[----:B------:R-:W1:Y:S02]  /*3810*/  SYNCS.PHASECHK.TRANS64 P0, [UR4+0x110], R2 ;  /* 0x00011002ff0075a7 */ /* 0x000e640008001004 */
[----:B-1----:R-:W-:Y:S05]  /*3820*/  @P0 BRA `(.L_x_62) ;  /* 0x0000000000080947 */ /* 0x002fea0003800000 */
[----:B------:R-:W1:Y:S02]  /*3830*/  SYNCS.PHASECHK.TRANS64.TRYWAIT P0, [UR4+0x110], R2 ;  /* 0x00011002ff0075a7 */ /* 0x000e640008001104 */
[----:B-1----:R-:W-:Y:S05]  /*3840*/  @!P0 BRA `(.L_x_63) ;  /* 0x0000005400c88947 */ /* 0x002fea0003800000 */
.L_x_62:
[----:B------:R-:W-:-:S04]  /*3850*/  UIADD3 UR7, UPT, UPT, UR5, 0x1, URZ ;  /* 0x0000000105077890 */ /* 0x000fc8000fffe0ff */
[----:B------:R-:W-:-:S04]  /*3860*/  UISETP.NE.AND UP0, UPT, UR7, 0x2, UPT ;  /* 0x000000020700788c */ /* 0x000fc8000bf05270 */
[----:B------:R-:W-:Y:S02]  /*3870*/  USEL UR8, URZ, 0x1, UP0 ;  /* 0x00000001ff087887 */ /* 0x000fe40008000000 */
[----:B------:R-:W-:-:S04]  /*3880*/  USEL UR7, UR7, URZ, UP0 ;  /* 0x000000ff07077287 */ /* 0x000fc80008000000 */
[----:B------:R-:W-:Y:S01]  /*3890*/  ULEA UR7, UR7, UR6, 0x3 ;  /* 0x0000000607077291 */ /* 0x000fe2000f8e18ff */
[----:B-1----:R-:W-:-:S04]  /*38a0*/  LOP3.LUT R2, R12, UR8, RZ, 0x3c, !PT ;  /* 0x000000080c027c12 */ /* 0x002fc8000f8e3cff */
[----:B------:R-:W-:-:S04]  /*38b0*/  SHF.L.U32 R0, R2, 0x1f, RZ ;  /* 0x0000001f02007819 */ /* 0x000fc800000006ff */
[----:B------:R-:W1:Y:S02]  /*38c0*/  SYNCS.PHASECHK.TRANS64 P0, [UR7+0x110], R0 ;  /* 0x00011000ff0075a7 */ /* 0x000e640008001007 */
[----:B-1----:R-:W-:Y:S05]  /*38d0*/  @P0 EXIT ;  /* 0x000000000000094d */ /* 0x002fea0003800000 */
[----:B------:R-:W-:Y:S02]  /*38e0*/  SHF.L.U32 R2, R2, 0x1f, RZ ;  /* 0x0000001f02027819 */ /* 0x000fe400000006ff */
[----:B------:R-:W-:-:S07]  /*38f0*/  MOV R0, UR7 ;  /* 0x0000000700007c02 */ /* 0x000fce0008000f00 */
.L_x_64:
[----:B-1----:R1:W2:Y:S02]  /*3900*/  SYNCS.PHASECHK.TRANS64.TRYWAIT P0, [R0+URZ+0x110], R2 ;  /* 0x00011002000075a7 */ /* 0x0022a400080011ff */
[----:B--2---:R-:W-:Y:S05]  /*3910*/  @!P0 NANOSLEEP.SYNCS 0x989680 ;  /* 0x009896800000895d */ /* 0x004fea0003900000 */
[----:B------:R-:W2:Y:S02]  /*3920*/  @!P0 SYNCS.PHASECHK.TRANS64 P0, [R0+URZ+0x110], R2 ;  /* 0x00011002000085a7 */ /* 0x000ea400080010ff */
[----:B--2---:R-:W-:Y:S05]  /*3930*/  @P0 EXIT ;  /* 0x000000000000094d */ /* 0x004fea0003800000 */
[----:B------:R-:W-:Y:S05]  /*3940*/  BRA `(.L_x_64) ;  /* 0xfffffffc00ec7947 */ /* 0x000fea000383ffff */
.L_x_57:
[----:B------:R-:W-:Y:S05]  /*3950*/  BRA.U UP4, `(.L_x_65) ;  /* 0x0000001104d87547 */ /* 0x000fea000b800000 */
[----:B------:R-:W-:Y:S01]  /*3960*/  UMOV UR4, 0x40 ;  /* 0x0000004000047882 */ /* 0x000fe20000000000 */
[----:B------:R-:W-:Y:S01]  /*3970*/  NOP ;  /* 0x0000000000007918 */ /* 0x000fe20000000000 */
[----:B------:R-:W-:Y:S01]  /*3980*/  ULEA UR5, UR45, UR4, 0x18 ;  /* 0x000000042d057291 */ /* 0x000fe2000f8ec0ff */
[----:B------:R-:W-:Y:S02]  /*3990*/  UMOV UR6, 0x400 ;  /* 0x0000040000067882 */ /* 0x000fe40000000000 */
[----:B------:R-:W-:-:S06]  /*39a0*/  ULEA UR6, UR45, UR6, 0x18 ;  /* 0x000000062d067291 */ /* 0x000fcc000f8ec0ff */
[----:B------:R-:W1:Y:S02]  /*39b0*/  LDS.U8 R0, [UR5+0x1c] ;  /* 0x00001c05ff007984 */ /* 0x000e640008000000 */
[----:B-1----:R-:W-:-:S13]  /*39c0*/  ISETP.NE.AND P0, PT, R0, RZ, PT ;  /* 0x000000ff0000720c */ /* 0x002fda0003f05270 */
[----:B------:R-:W-:Y:S05]  /*39d0*/  @P0 BRA `(.L_x_66) ;  /* 0x0000000400080947 */ /* 0x000fea0003800000 */
[----:B------:R-:W-:Y:S02]  /*39e0*/  UISETP.NE.U32.AND UP1, UPT, UR46, 0x1, UPT ;  /* 0x000000012e00788c */ /* 0x000fe4000bf25070 */
[----:B------:R-:W-:-:S07]  /*39f0*/  UIADD3 UR7, UPT, UPT, UR5, 0x8, URZ ;  /* 0x0000000805077890 */ /* 0x000fce000fffe0ff */
[----:B------:R-:W-:Y:S05]  /*3a00*/  BRA.U !UP1, `(.L_x_67) ;  /* 0x00000001099c7547 */ /* 0x000fea000b800000 */
[----:B------:R-:W-:Y:S01]  /*3a10*/  ELECT P0, URZ, PT ;  /* 0x0000000000ff782f */ /* 0x000fe20003800000 */
[----:B------:R-:W-:-:S12]  /*3a20*/  BSSY B0, `(.L_x_67) ;  /* 0x0000025000007945 */ /* 0x000fd80003800000 */
[----:B------:R-:W-:Y:S05]  /*3a30*/  @!P0 BRA `(.L_x_68) ;  /* 0x00000000008c8947 */ /* 0x000fea0003800000 */
[----:B------:R-:W-:-:S05]  /*3a40*/  UMOV UR4, 0x10 ;  /* 0x0000001000047882 */ /* 0x000fca0000000000 */
[----:B------:R-:W-:Y:S04]  /*3a50*/  DEPBAR.LE SB1, 0x36 ;  /* 0x00009d800000791a */ /* 0x000fe80000000000 */
[----:B------:R-:W1:Y:S02]  /*3a60*/  UTCATOMSWS.2CTA.FIND_AND_SET.ALIGN UP0, UR4, UR4 ;  /* 0x00000004000475e3 */ /* 0x000e640008200800 */
[----:B-1----:R-:W-:Y:S01]  /*3a70*/  MOV R10, UR4 ;  /* 0x00000004000a7c02 */ /* 0x002fe20008000f00 */
[----:B------:R-:W-:Y:S06]  /*3a80*/  BRA.U UP0, `(.L_x_69) ;  /* 0x0000000100187547 */ /* 0x000fec000b800000 */
.L_x_70:
[----:B------:R-:W-:Y:S05]  /*3a90*/  NANOSLEEP 0x64 ;  /* 0x000000640000795d */ /* 0x000fea0003800000 */
[----:B------:R-:W-:-:S05]  /*3aa0*/  UMOV UR4, 0x10 ;  /* 0x0000001000047882 */ /* 0x000fca0000000000 */
[----:B------:R-:W-:Y:S04]  /*3ab0*/  DEPBAR.LE SB1, 0x36 ;  /* 0x00009d800000791a */ /* 0x000fe80000000000 */
[----:B------:R-:W1:Y:S02]  /*3ac0*/  UTCATOMSWS.2CTA.FIND_AND_SET.ALIGN UP0, UR4, UR4 ;  /* 0x00000004000475e3 */ /* 0x000e640008200800 */
[----:B-1----:R-:W-:Y:S01]  /*3ad0*/  MOV R10, UR4 ;  /* 0x00000004000a7c02 */ /* 0x002fe20008000f00 */
[----:B------:R-:W-:Y:S05]  /*3ae0*/  BRA.U !UP0, `(.L_x_70) ;  /* 0xfffffffd08e87547 */ /* 0x000fea000b83ffff */
.L_x_69:
[----:B------:R-:W1:Y:S01]  /*3af0*/  LDS R6, [UR5+0x10] ;  /* 0x00001005ff067984 */ /* 0x000e620008000800 */
[----:B------:R-:W-:Y:S01]  /*3b00*/  IMAD.U32 R0, RZ, RZ, UR6 ;  /* 0x00000006ff007e24 */ /* 0x000fe2000f8e00ff */
[----:B------:R-:W-:-:S03]  /*3b10*/  MOV R4, UR47 ;  /* 0x0000002f00047c02 */ /* 0x000fc60008000f00 */
[----:B------:R-:W-:Y:S01]  /*3b20*/  VIADD R0, R0, 0x1b0 ;  /* 0x000001b000007836 */ /* 0x000fe20000000000 */
[----:B-1----:R-:W-:-:S04]  /*3b30*/  SHF.L.U32 R6, R6, 0x1f, RZ ;  /* 0x0000001f06067819 */ /* 0x002fc800000006ff */
[----:B------:R-:W1:Y:S02]  /*3b40*/  SYNCS.PHASECHK.TRANS64.TRYWAIT P0, [UR5+0x8], R6 ;  /* 0x00000806ff0075a7 */ /* 0x000e640008001105 */
[----:B-1----:R-:W-:Y:S05]  /*3b50*/  @P0 BRA `(.L_x_71) ;  /* 0x0000000000080947 */ /* 0x002fea0003800000 */
[----:B------:R-:W1:Y:S02]  /*3b60*/  SYNCS.PHASECHK.TRANS64.TRYWAIT P0, [UR5+0x8], R6 ;  /* 0x00000806ff0075a7 */ /* 0x000e640008001105 */
[----:B-1----:R-:W-:Y:S05]  /*3b70*/  @!P0 BRA `(.L_x_72) ;  /* 0x0000005400148947 */ /* 0x002fea0003800000 */
.L_x_71:
[----:B------:R-:W-:Y:S01]  /*3b80*/  PRMT R4, R4, 0x654, R0 ;  /* 0x0000065404047816 */ /* 0x000fe20000000000 */
[----:B------:R-:W-:Y:S01]  /*3b90*/  HFMA2 R0, -RZ, RZ, 0, 5.9604644775390625e-08 ;  /* 0x00000001ff007431 */ /* 0x000fe200000001ff */
[----:B------:R-:W-:Y:S01]  /*3ba0*/  UPRMT UR4, UR47, 0x654, UR7 ;  /* 0x000006542f047896 */ /* 0x000fe20008000007 */
[----:B------:R-:W-:Y:S02]  /*3bb0*/  IMAD.MOV.U32 R8, RZ, RZ, 0xffff ;  /* 0x0000ffffff087424 */ /* 0x000fe400078e00ff */
[----:B-1----:R-:W-:Y:S02]  /*3bc0*/  IMAD.MOV.U32 R6, RZ, RZ, 0x4 ;  /* 0x00000004ff067424 */ /* 0x002fe400078e00ff */
[----:B------:R-:W-:Y:S01]  /*3bd0*/  IMAD.SHL.U32 R9, R10, 0x20, RZ ;  /* 0x000000200a097824 */ /* 0x000fe200078e00ff */
[----:B------:R-:W-:Y:S02]  /*3be0*/  MOV R5, UR4 ;  /* 0x0000000400057c02 */ /* 0x000fe40008000f00 */
[-C--:B------:R-:W-:Y:S01]  /*3bf0*/  SHF.L.U32 R8, R8, R10.reuse, RZ ;  /* 0x0000000a08087219 */ /* 0x080fe200000006ff */
[----:B------:R1:W-:Y:S01]  /*3c00*/  SYNCS.ARRIVE.TRANS64.RED RZ, [UR4], R6 ;  /* 0x00000006ffff79a7 */ /* 0x0003e20008000404 */
[----:B------:R-:W-:Y:S01]  /*3c10*/  SHF.L.U32 R7, R0, R10, RZ ;  /* 0x0000000a00077219 */ /* 0x000fe200000006ff */
[----:B------:R1:W-:Y:S04]  /*3c20*/  STS [UR6+0x1b0], R9 ;  /* 0x0001b009ff007988 */ /* 0x0003e80008000806 */
[----:B------:R1:W-:Y:S04]  /*3c30*/  STAS [R4.64], R10 ;  /* 0x0000000a04007dbd */ /* 0x0003e8000c0008ff */
[----:B------:R1:W-:Y:S04]  /*3c40*/  ATOMS.OR RZ, [UR5+0x14], R8 ;  /* 0x00001408ffff798c */ /* 0x0003e8000b000005 */
[----:B------:R1:W-:Y:S04]  /*3c50*/  ATOMS.OR RZ, [UR5+0x18], R7 ;  /* 0x00001807ffff798c */ /* 0x0003e8000b000005 */
[----:B------:R1:W-:Y:S02]  /*3c60*/  ATOMS.XOR RZ, [UR5+0x10], R0 ;  /* 0x00001000ffff798c */ /* 0x0003e4000b800005 */
.L_x_68:
[----:B------:R-:W-:Y:S05]  /*3c70*/  BSYNC B0 ;  /* 0x0000000000007941 */ /* 0x000fea0003800000 */
.L_x_67:
[----:B------:R-:W-:Y:S05]  /*3c80*/  BRA.U UP1, `(.L_x_73) ;  /* 0x00000001016c7547 */ /* 0x000fea000b800000 */
[----:B------:R-:W-:-:S03]  /*3c90*/  UMOV UR4, 0xffffffff ;  /* 0xffffffff00047882 */ /* 0x000fc60000000000 */
[----:B------:R-:W-:Y:S05]  /*3ca0*/  BRA.DIV UR4, `(.L_x_74) ;  /* 0x0000005204e07947 */ /* 0x000fea000b800000 */
[----:B------:R-:W-:-:S13]  /*3cb0*/  ELECT P6, URZ, PT ;  /* 0x0000000000ff782f */ /* 0x000fda00038c0000 */
.L_x_168:
[----:B------:R-:W-:Y:S05]  /*3cc0*/  @!P6 BRA `(.L_x_73) ;  /* 0x00000000005ce947 */ /* 0x000fea0003800000 */
[----:B-1----:R-:W1:Y:S02]  /*3cd0*/  LDS R4, [UR5+0x10] ;  /* 0x00001005ff047984 */ /* 0x002e640008000800 */
[----:B-1----:R-:W-:-:S04]  /*3ce0*/  SHF.L.U32 R4, R4, 0x1f, RZ ;  /* 0x0000001f04047819 */ /* 0x002fc800000006ff */
[----:B------:R-:W1:Y:S02]  /*3cf0*/  SYNCS.PHASECHK.TRANS64.TRYWAIT P0, [UR5+0x8], R4 ;  /* 0x00000804ff0075a7 */ /* 0x000e640008001105 */
[----:B-1----:R-:W-:Y:S05]  /*3d00*/  @P0 BRA `(.L_x_75) ;  /* 0x0000000000080947 */ /* 0x002fea0003800000 */
[----:B------:R-:W1:Y:S02]  /*3d10*/  SYNCS.PHASECHK.TRANS64.TRYWAIT P0, [UR5+0x8], R4 ;  /* 0x00000804ff0075a7 */ /* 0x000e640008001105 */
[----:B-1----:R-:W-:Y:S05]  /*3d20*/  @!P0 BRA `(.L_x_76) ;  /* 0x0000005000e08947 */ /* 0x002fea0003800000 */
.L_x_75:
[----:B------:R-:W2:Y:S01]  /*3d30*/  LDS R6, [UR6+0x1b0] ;  /* 0x0001b006ff067984 */ /* 0x000ea20008000800 */
[----:B-1----:R-:W-:Y:S02]  /*3d40*/  HFMA2 R0, -RZ, RZ, 0, 5.9604644775390625e-08 ;  /* 0x00000001ff007431 */ /* 0x002fe400000001ff */
[----:B------:R-:W-:Y:S01]  /*3d50*/  IMAD.MOV.U32 R4, RZ, RZ, 0xffff ;  /* 0x0000ffffff047424 */ /* 0x000fe200078e00ff */
[----:B------:R-:W-:Y:S01]  /*3d60*/  UPRMT UR4, UR47, 0x654, UR7 ;  /* 0x000006542f047896 */ /* 0x000fe20008000007 */
[----:B--2---:R-:W-:-:S03]  /*3d70*/  IMAD.SHL.U32 R5, R6, 0x20, RZ ;  /* 0x0000002006057824 */ /* 0x004fc600078e00ff */
[-C--:B------:R-:W-:Y:S02]  /*3d80*/  SHF.L.U32 R4, R4, R6.reuse, RZ ;  /* 0x0000000604047219 */ /* 0x080fe400000006ff */
[----:B------:R-:W-:Y:S01]  /*3d90*/  SHF.L.U32 R6, R0, R6, RZ ;  /* 0x0000000600067219 */ /* 0x000fe200000006ff */
[----:B------:R2:W-:Y:S04]  /*3da0*/  STS [UR6+0x1b0], R5 ;  /* 0x0001b005ff007988 */ /* 0x0005e80008000806 */
[----:B------:R2:W-:Y:S04]  /*3db0*/  ATOMS.OR RZ, [UR5+0x14], R4 ;  /* 0x00001404ffff798c */ /* 0x0005e8000b000005 */
[----:B------:R2:W-:Y:S01]  /*3dc0*/  ATOMS.OR RZ, [UR5+0x18], R6 ;  /* 0x00001806ffff798c */ /* 0x0005e2000b000005 */
[----:B------:R-:W-:Y:S03]  /*3dd0*/  SYNCS.ARRIVE.TRANS64.RED.A1T0 RZ, [UR4], RZ ;  /* 0x000000ffffff79a7 */ /* 0x000fe60008100404 */
[----:B------:R2:W-:Y:S01]  /*3de0*/  ATOMS.XOR RZ, [UR5+0x10], R0 ;  /* 0x00001000ffff798c */ /* 0x0005e2000b800005 */
[----:B------:R-:W-:Y:S05]  /*3df0*/  BRA `(.L_x_73) ;  /* 0x0000000000107947 */ /* 0x000fea0003800000 */
.L_x_66:
[----:B------:R-:W-:Y:S02]  /*3e00*/  MOV R0, 0xffffffff ;  /* 0xffffffff00007802 */ /* 0x000fe40000000f00 */
[----:B------:R-:W-:-:S03]  /*3e10*/  MOV R4, 0x3e40 ;  /* 0x00003e4000047802 */ /* 0x000fc60000000f00 */
[----:B------:R1:W-:Y:S04]  /*3e20*/  STS [UR6+0x1b0], R0 ;  /* 0x0001b000ff007988 */ /* 0x0003e80008000806 */
[----:B-1---5:R-:W-:Y:S05]  /*3e30*/  CALL.REL.NOINC `($__internal_1_$__cuda_sm10x_tcgen05_guardrail_trap_phase_invalid_during_alloc) ;  /* 0x0000005800287944 */ /* 0x022fea0003c00000 */
.L_x_73:
[----:B------:R-:W-:Y:S05]  /*3e40*/  WARPSYNC.ALL ;  /* 0x0000000000007948 */ /* 0x000fea0003800000 */
[----:B------:R-:W3:Y:S01]  /*3e50*/  S2UR UR4, SR_CgaCtaId ;  /* 0x00000000000479c3 */ /* 0x000ee20000008800 */
[----:B------:R-:W-:Y:S01]  /*3e60*/  UMOV UR26, 0x400 ;  /* 0x00000400001a7882 */ /* 0x000fe20000000000 */
[----:B------:R-:W-:-:S06]  /*3e70*/  NOP ;  /* 0x0000000000007918 */ /* 0x000fcc0000000000 */
[----:B------:R-:W-:Y:S06]  /*3e80*/  BAR.ARV 0x6, 0xa0 ;  /* 0x0182800000007b1d */ /* 0x000fec0000002000 */
[----:B------:R-:W4:Y:S01]  /*3e90*/  LDCU UR6, c[0x0][0x38c] ;  /* 0x00007180ff0677ac */ /* 0x000f220008000800 */
[----:B------:R-:W-:Y:S01]  /*3ea0*/  LOP3.LUT R3, R3, 0xffff, RZ, 0xc0, !PT ;  /* 0x0000ffff03037812 */ /* 0x000fe200078ec0ff */
[----:B-1----:R-:W-:Y:S01]  /*3eb0*/  IMAD.MOV.U32 R9, RZ, RZ, 0x1 ;  /* 0x00000001ff097424 */ /* 0x002fe200078e00ff */
[----:B------:R-:W-:Y:S01]  /*3ec0*/  LOP3.LUT R2, R2, 0xffff, RZ, 0xc0, !PT ;  /* 0x0000ffff02027812 */ /* 0x000fe200078ec0ff */
[----:B------:R-:W-:Y:S01]  /*3ed0*/  IMAD.MOV.U32 R8, RZ, RZ, RZ ;  /* 0x000000ffff087224 */ /* 0x000fe200078e00ff */
[----:B------:R-:W-:Y:S01]  /*3ee0*/  R2UR UR28, R3 ;  /* 0x00000000031c72ca */ /* 0x000fe200000e0000 */
[----:B------:R-:W-:Y:S01]  /*3ef0*/  UMOV UR32, URZ ;  /* 0x000000ff00207c82 */ /* 0x000fe20008000000 */
[----:B------:R-:W-:-:S02]  /*3f00*/  R2UR UR42, R2 ;  /* 0x00000000022a72ca */ /* 0x000fc400000e0000 */
[----:B------:R-:W-:Y:S01]  /*3f10*/  CS2R R2, SRZ ;  /* 0x0000000000027805 */ /* 0x000fe2000001ff00 */
[----:B------:R-:W-:Y:S01]  /*3f20*/  UMOV UR23, URZ ;  /* 0x000000ff00177c82 */ /* 0x000fe20008000000 */
[----:B---3--:R-:W-:Y:S01]  /*3f30*/  ULEA UR26, UR4, UR26, 0x18 ;  /* 0x0000001a041a7291 */ /* 0x008fe2000f8ec0ff */
[----:B------:R-:W-:Y:S01]  /*3f40*/  UMOV UR22, URZ ;  /* 0x000000ff00167c82 */ /* 0x000fe20008000000 */
[----:B------:R-:W-:Y:S02]  /*3f50*/  UISETP.NE.AND UP3, UPT, UR46, URZ, UPT ;  /* 0x000000ff2e00728c */ /* 0x000fe4000bf65270 */
[----:B------:R-:W-:Y:S02]  /*3f60*/  UIADD3 UR5, UPT, UPT, UR26, 0x4300, URZ ;  /* 0x000043001a057890 */ /* 0x000fe4000fffe0ff */
[----:B------:R-:W-:-:S03]  /*3f70*/  UIADD3 UR4, UPT, UPT, UR26, 0x1e300, URZ ;  /* 0x0001e3001a047890 */ /* 0x000fc6000fffe0ff */
[----:B--2---:R-:W1:Y:S01]  /*3f80*/  LDS R0, [UR26+0x1b0] ;  /* 0x0001b01aff007984 */ /* 0x004e620008000800 */
[----:B----4-:R-:W-:Y:S02]  /*3f90*/  UIADD3 UR6, UPT, UPT, UR6, 0x7f, URZ ;  /* 0x0000007f06067890 */ /* 0x010fe4000fffe0ff */
[----:B------:R-:W-:Y:S02]  /*3fa0*/  USHF.R.U32.HI UR5, URZ, 0x4, UR5 ;  /* 0x00000004ff057899 */ /* 0x000fe40008011605 */
[----:B------:R-:W-:Y:S02]  /*3fb0*/  USHF.R.S32.HI UR33, URZ, 0x1f, UR6 ;  /* 0x0000001fff217899 */ /* 0x000fe40008011406 */
[----:B------:R-:W-:Y:S02]  /*3fc0*/  USHF.R.U32.HI UR4, URZ, 0x4, UR4 ;  /* 0x00000004ff047899 */ /* 0x000fe40008011604 */
[----:B------:R-:W-:Y:S02]  /*3fd0*/  ULEA.HI UR33, UR33, UR6, URZ, 0x7 ;  /* 0x0000000621217291 */ /* 0x000fe4000f8f38ff */
[----:B------:R-:W-:-:S02]  /*3fe0*/  ULOP3.LUT UR5, UR5, 0x3fff, URZ, 0xc0, !UPT ;  /* 0x00003fff05057892 */ /* 0x000fc4000f8ec0ff */
[----:B------:R-:W-:Y:S02]  /*3ff0*/  USHF.R.S32.HI UR33, URZ, 0x7, UR33 ;  /* 0x00000007ff217899 */ /* 0x000fe40008011421 */
[----:B------:R-:W-:Y:S02]  /*4000*/  ULOP3.LUT UR30, UR4, 0x3fff, URZ, 0xc0, !UPT ;  /* 0x00003fff041e7892 */ /* 0x000fe4000f8ec0ff */
[----:B------:R-:W-:Y:S01]  /*4010*/  UISETP.LT.AND UP0, UPT, UR33, 0x1, UPT ;  /* 0x000000012100788c */ /* 0x000fe2000bf01270 */
[----:B------:R-:W-:Y:S01]  /*4020*/  UMOV UR40, 0x0 ;  /* 0x0000000000287882 */ /* 0x000fe20000000000 */
[----:B------:R-:W-:Y:S01]  /*4030*/  UMOV UR41, 0x82004a0 ;  /* 0x082004a000297882 */ /* 0x000fe20000000000 */
[----:B------:R-:W-:Y:S02]  /*4040*/  ULOP3.LUT UR29, UR5, 0x10000, URZ, 0xfc, !UPT ;  /* 0x00010000051d7892 */ /* 0x000fe4000f8efcff */
[----:B------:R-:W-:Y:S02]  /*4050*/  ULOP3.LUT UR30, UR30, 0x10000, URZ, 0xfc, !UPT ;  /* 0x000100001e1e7892 */ /* 0x000fe4000f8efcff */
[----:B------:R-:W-:Y:S01]  /*4060*/  USEL UR43, UR33, 0x1, !UP0 ;  /* 0x00000001212b7887 */ /* 0x000fe2000c000000 */
[----:B------:R-:W-:Y:S01]  /*4070*/  UMOV UR38, 0x0 ;  /* 0x0000000000267882 */ /* 0x000fe20000000000 */
[----:B------:R-:W-:Y:S01]  /*4080*/  UMOV UR39, 0x82004a0 ;  /* 0x082004a000277882 */ /* 0x000fe20000000000 */
[----:B------:R-:W-:Y:S01]  /*4090*/  UMOV UR36, 0x0 ;  /* 0x0000000000247882 */ /* 0x000fe20000000000 */
[----:B------:R-:W-:Y:S01]  /*40a0*/  UMOV UR37, 0x82004a0 ;  /* 0x082004a000257882 */ /* 0x000fe20000000000 */
[----:B------:R-:W-:Y:S01]  /*40b0*/  UMOV UR34, 0x0 ;  /* 0x0000000000227882 */ /* 0x000fe20000000000 */
[----:B------:R-:W-:Y:S01]  /*40c0*/  UMOV UR35, 0x82004a0 ;  /* 0x082004a000237882 */ /* 0x000fe20000000000 */
[----:B-1----:R-:W-:-:S15]  /*40d0*/  R2UR UR44, R0 ;  /* 0x00000000002c72ca */ /* 0x002fde00000e0000 */
.L_x_84:
[C---:B------:R-:W-:Y:S02]  /*40e0*/  LEA R0, R8.reuse, UR26, 0x3 ;  /* 0x0000001a08007c11 */ /* 0x040fe4000f8e18ff */
[----:B------:R-:W-:Y:S02]  /*40f0*/  SHF.L.U32 R4, R3, 0x1f, RZ ;  /* 0x0000001f03047819 */ /* 0x000fe400000006ff */
[----:B------:R-:W-:Y:S02]  /*4100*/  LEA R5, R8, UR26, 0x4 ;  /* 0x0000001a08057c11 */ /* 0x000fe4000f8e20ff */
[----:B------:R-:W1:Y:S02]  /*4110*/  SYNCS.PHASECHK.TRANS64.TRYWAIT P0, [R0+URZ+0x100], R4 ;  /* 0x00010004000075a7 */ /* 0x000e6400080011ff */
[----:B-1-3--:R-:W-:Y:S05]  /*4120*/  @!P0 BRA `(.L_x_77) ;  /* 0x0000004c00f88947 */ /* 0x00afea0003800000 */
.L_x_169:
[----:B-1----:R-:W1:Y:S01]  /*4130*/  LDS.128 R4, [R5+0x190] ;  /* 0x0001900005047984 */ /* 0x002e620000000c00 */
[----:B------:R-:W-:Y:S02]  /*4140*/  VIADD R0, R0, 0x110 ;  /* 0x0000011000007836 */ /* 0x000fe40000000000 */
[----:B------:R-:W-:Y:S01]  /*4150*/  VIADD R8, R8, 0x1 ;  /* 0x0000000108087836 */ /* 0x000fe20000000000 */
[----:B------:R-:W-:Y:S01]  /*4160*/  @!PT LDS RZ, [RZ] ;  /* 0x00000000fffff984 */ /* 0x000fe20000000800 */
[----:B------:R-:W-:Y:S01]  /*4170*/  @!PT LDS RZ, [RZ] ;  /* 0x00000000fffff984 */ /* 0x000fe20000000800 */
[----:B------:R-:W-:Y:S01]  /*4180*/  @!PT LDS RZ, [RZ] ;  /* 0x00000000fffff984 */ /* 0x000fe20000000800 */
[----:B------:R-:W-:Y:S01]  /*4190*/  @!PT LDS RZ, [RZ] ;  /* 0x00000000fffff984 */ /* 0x000fe20000000800 */
[----:B------:R2:W-:Y:S06]  /*41a0*/  MEMBAR.ALL.CTA ;  /* 0x0000000000007992 */ /* 0x0005ec0000008000 */
[----:B--2---:R-:W2:Y:S01]  /*41b0*/  FENCE.VIEW.ASYNC.S ;  /* 0x00000000000073c6 */ /* 0x004ea20000000000 */
[----:B------:R-:W-:-:S04]  /*41c0*/  PRMT R0, RZ, 0x654, R0 ;  /* 0x00000654ff007816 */ /* 0x000fc80000000000 */
[----:B--2---:R2:W-:Y:S01]  /*41d0*/  SYNCS.ARRIVE.TRANS64.RED.A1T0 RZ, [R0+URZ], RZ ;  /* 0x000000ff00ff79a7 */ /* 0x0045e200081004ff */
[----:B-1----:R-:W-:Y:S01]  /*41e0*/  LOP3.LUT P1, RZ, R6, 0x1, RZ, 0xc0, !PT ;  /* 0x0000000106ff7812 */ /* 0x002fe2000782c0ff */
[----:B--2---:R-:W-:-:S12]  /*41f0*/  BRA.U UP3, `(.L_x_78) ;  /* 0x0000000503087547 */ /* 0x004fd8000b800000 */
[----:B------:R-:W1:Y:S01]  /*4200*/  LDCU UR4, c[0x0][0x38c] ;  /* 0x00007180ff0477ac */ /* 0x000e620008000800 */
[----:B------:R-:W-:Y:S02]  /*4210*/  PLOP3.LUT P2, PT, PT, PT, PT, 0x80, 0x8 ;  /* 0x000000000008781c */ /* 0x000fe40003f4f070 */
[----:B------:R-:W-:Y:S01]  /*4220*/  SHF.L.U32 R4, R9, 0x1f, RZ ;  /* 0x0000001f09047819 */ /* 0x000fe200000006ff */
[----:B------:R-:W-:Y:S02]  /*4230*/  ULEA UR31, UR32, UR26, 0x3 ;  /* 0x0000001a201f7291 */ /* 0x000fe4000f8e18ff */
[----:B------:R-:W-:Y:S02]  /*4240*/  ULEA UR11, UR32, UR44, 0x6 ;  /* 0x0000002c200b7291 */ /* 0x000fe4000f8e30ff */
[----:B-1----:R-:W-:-:S06]  /*4250*/  UISETP.GE.AND UP0, UPT, UR4, 0x1, UPT ;  /* 0x000000010400788c */ /* 0x002fcc000bf06270 */
[----:B------:R-:W-:-:S05]  /*4260*/  PLOP3.LUT P0, PT, PT, PT, UP0, 0x80, 0x8 ;  /* 0x000000000008781c */ /* 0x000fca0003f0f008 */
[----:B------:R-:W-:-:S08]  /*4270*/  @UP0 ULEA UR4, UR23, UR26, 0x3 ;  /* 0x0000001a17040291 */ /* 0x000fd0000f8e18ff */
[----:B------:R-:W-:-:S04]  /*4280*/  @P0 SHF.L.U32 R0, R2, 0x1f, RZ ;  /* 0x0000001f02000819 */ /* 0x000fc800000006ff */
[----:B------:R1:W2:Y:S01]  /*4290*/  @P0 SYNCS.PHASECHK.TRANS64.TRYWAIT P2, [UR4], R0 ;  /* 0x00000000ff0005a7 */ /* 0x0002a20008041104 */
[----:B------:R-:W3:Y:S02]  /*42a0*/  SYNCS.PHASECHK.TRANS64.TRYWAIT P0, [UR31+0x140], R4 ;  /* 0x00014004ff0075a7 */ /* 0x000ee4000800111f */
[----:B-123--:R-:W-:Y:S05]  /*42b0*/  @!P0 BRA `(.L_x_79) ;  /* 0x0000004c00a88947 */ /* 0x00efea0003800000 */
.L_x_171:
[----:B------:R-:W-:Y:S01]  /*42c0*/  UMOV UR27, UR22 ;  /* 0x00000016001b7c82 */ /* 0x000fe20008000000 */
[----:B------:R-:W-:Y:S05]  /*42d0*/  BRA.U !UP0, `(.L_x_80) ;  /* 0x0000000108c07547 */ /* 0x000fea000b800000 */
[----:B------:R-:W-:Y:S02]  /*42e0*/  UIADD3 UR27, UPT, UPT, UR43, UR22, URZ ;  /* 0x000000162b1b7290 */ /* 0x000fe4000fffe0ff */
[----:B------:R-:W-:Y:S01]  /*42f0*/  UPLOP3.LUT UP2, UPT, UPT, UPT, UPT, 0x40, 0x4 ;  /* 0x000000000004789c */ /* 0x000fe20003f4e870 */
[----:B------:R-:W-:Y:S01]  /*4300*/  UMOV UR24, UR33 ;  /* 0x0000002100187c82 */ /* 0x000fe20008000000 */
[----:B------:R-:W-:-:S09]  /*4310*/  UMOV UR10, UR23 ;  /* 0x00000017000a7c82 */ /* 0x000fd20008000000 */
.L_x_83:
[----:B--2---:R-:W-:Y:S01]  /*4320*/  ULEA UR5, UR10, UR26, 0x3 ;  /* 0x0000001a0a057291 */ /* 0x004fe2000f8e18ff */
[----:B---3--:R-:W-:Y:S11]  /*4330*/  @P2 BRA `(.L_x_81) ;  /* 0x00000000000c2947 */ /* 0x008ff60003800000 */
[----:B-1----:R-:W-:Y:S04]  /*4340*/  SHF.L.U32 R4, R2, 0x1f, RZ ;  /* 0x0000001f02047819 */ /* 0x002fe800000006ff */
[----:B------:R-:W1:Y:S02]  /*4350*/  SYNCS.PHASECHK.TRANS64.TRYWAIT P0, [UR5], R4 ;  /* 0x00000004ff0075a7 */ /* 0x000e640008001105 */
[----:B-1----:R-:W-:Y:S05]  /*4360*/  @!P0 BRA `(.L_x_82) ;  /* 0x0000004c00948947 */ /* 0x002fea0003800000 */
.L_x_81:
[----:B------:R-:W-:Y:S01]  /*4370*/  UISETP.NE.AND UP0, UPT, UR24, 0x1, UPT ;  /* 0x000000011800788c */ /* 0x000fe2000bf05270 */
[----:B------:R-:W-:Y:S01]  /*4380*/  PLOP3.LUT P2, PT, PT, PT, PT, 0x80, 0x8 ;  /* 0x000000000008781c */ /* 0x000fe20003f4f070 */
[----:B------:R-:W-:Y:S02]  /*4390*/  UIADD3 UR4, UPT, UPT, UR10, 0x1, URZ ;  /* 0x000000010a047890 */ /* 0x000fe4000fffe0ff */
[----:B------:R-:W-:Y:S02]  /*43a0*/  UIADD3 UR25, UPT, UPT, UR5, 0x68, URZ ;  /* 0x0000006805197890 */ /* 0x000fe4000fffe0ff */
[----:B------:R-:W-:Y:S01]  /*43b0*/  UISETP.NE.AND UP1, UPT, UR4, 0xd, UPT ;  /* 0x0000000d0400788c */ /* 0x000fe2000bf25270 */
[----:B------:R-:W-:Y:S01]  /*43c0*/  PLOP3.LUT P0, PT, PT, PT, UP0, 0x80, 0x8 ;  /* 0x000000000008781c */ /* 0x000fe20003f0f008 */
[----:B------:R-:W-:Y:S02]  /*43d0*/  UIADD3 UR22, UPT, UPT, UR22, 0x1, URZ ;  /* 0x0000000116167890 */ /* 0x000fe4000fffe0ff */
[----:B------:R-:W-:Y:S02]  /*43e0*/  USEL UR6, URZ, 0x1, UP1 ;  /* 0x00000001ff067887 */ /* 0x000fe40008800000 */
[----:B------:R-:W-:Y:S02]  /*43f0*/  USEL UR23, UR4, URZ, UP1 ;  /* 0x000000ff04177287 */ /* 0x000fe40008800000 */
[----:B------:R-:W-:Y:S02]  /*4400*/  UIADD3 UR24, UPT, UPT, UR24, -0x1, URZ ;  /* 0xffffffff18187890 */ /* 0x000fe4000fffe0ff */
[----:B------:R-:W-:Y:S01]  /*4410*/  @UP0 ULEA UR4, UR23, UR26, 0x3 ;  /* 0x0000001a17040291 */ /* 0x000fe2000f8e18ff */
[----:B------:R-:W-:Y:S01]  /*4420*/  LOP3.LUT R2, R2, UR6, RZ, 0x3c, !PT ;  /* 0x0000000602027c12 */ /* 0x000fe2000f8e3cff */
[----:B------:R-:W-:Y:S02]  /*4430*/  ULEA UR6, UR10, UR30, 0x9 ;  /* 0x0000001e0a067291 */ /* 0x000fe4000f8e48ff */
[----:B------:R-:W-:Y:S01]  /*4440*/  UISETP.NE.AND UP0, UPT, UR22, UR27, UPT ;  /* 0x0000001b1600728c */ /* 0x000fe2000bf05270 */
[----:B-1----:R-:W-:Y:S01]  /*4450*/  @P0 SHF.L.U32 R0, R2, 0x1f, RZ ;  /* 0x0000001f02000819 */ /* 0x002fe200000006ff */
[----:B------:R-:W-:Y:S02]  /*4460*/  UIADD3 UR20, UPT, UPT, UR6, 0x2, URZ ;  /* 0x0000000206147890 */ /* 0x000fe4000fffe0ff */
[----:B------:R-:W-:Y:S01]  /*4470*/  UIADD3 UR16, UPT, UPT, UR6, 0x4, URZ ;  /* 0x0000000406107890 */ /* 0x000fe2000fffe0ff */
[----:B------:R2:W3:Y:S01]  /*4480*/  @P0 SYNCS.PHASECHK.TRANS64.TRYWAIT P2, [UR4], R0 ;  /* 0x00000000ff0005a7 */ /* 0x0004e20008041104 */
[----:B------:R-:W-:Y:S02]  /*4490*/  ULEA UR4, UR10, UR29, 0x9 ;  /* 0x0000001d0a047291 */ /* 0x000fe4000f8e48ff */
[----:B------:R-:W-:Y:S02]  /*44a0*/  UIADD3 UR12, UPT, UPT, UR6, 0x6, URZ ;  /* 0x00000006060c7890 */ /* 0x000fe4000fffe0ff */
[----:B------:R-:W-:Y:S02]  /*44b0*/  UIADD3 UR18, UPT, UPT, UR4, 0x2, URZ ;  /* 0x0000000204127890 */ /* 0x000fe4000fffe0ff */
[----:B------:R-:W-:Y:S02]  /*44c0*/  UIADD3 UR14, UPT, UPT, UR4, 0x4, URZ ;  /* 0x00000004040e7890 */ /* 0x000fe4000fffe0ff */
[----:B------:R-:W-:Y:S01]  /*44d0*/  UIADD3 UR8, UPT, UPT, UR4, 0x6, URZ ;  /* 0x0000000604087890 */ /* 0x000fe2000fffe0ff */
[----:B------:R-:W-:Y:S01]  /*44e0*/  UMOV UR7, 0x40004040 ;  /* 0x4000404000077882 */ /* 0x000fe20000000000 */
[----:B------:R-:W-:Y:S01]  /*44f0*/  UMOV UR5, 0x40004040 ;  /* 0x4000404000057882 */ /* 0x000fe20000000000 */
[----:B------:R-:W-:Y:S01]  /*4500*/  UMOV UR21, 0x40004040 ;  /* 0x4000404000157882 */ /* 0x000fe20000000000 */
[----:B------:R2:W-:Y:S01]  /*4510*/  UTCIMMA.2CTA gdesc[UR4], gdesc[UR6], tmem[UR11], tmem[UR40], idesc[UR41], UP2 ;  /* 0x00ff2806040075ea */ /* 0x0005e2000920010b */
[----:B------:R-:W-:Y:S01]  /*4520*/  UPLOP3.LUT UP2, UPT, UPT, UPT, UPT, 0x80, 0x8 ;  /* 0x000000000008789c */ /* 0x000fe20003f4f070 */
[----:B------:R-:W-:Y:S01]  /*4530*/  UMOV UR19, 0x40004040 ;  /* 0x4000404000137882 */ /* 0x000fe20000000000 */
[----:B------:R-:W-:Y:S01]  /*4540*/  UMOV UR17, 0x40004040 ;  /* 0x4000404000117882 */ /* 0x000fe20000000000 */
[----:B------:R2:W-:Y:S01]  /*4550*/  UTCIMMA.2CTA gdesc[UR18], gdesc[UR20], tmem[UR11], tmem[UR38], idesc[UR39], UPT ;  /* 0x00ff2614120075ea */ /* 0x0005e2000ba0010b */
[----:B------:R-:W-:Y:S01]  /*4560*/  UMOV UR15, 0x40004040 ;  /* 0x40004040000f7882 */ /* 0x000fe20000000000 */
[----:B------:R-:W-:Y:S01]  /*4570*/  UMOV UR13, 0x40004040 ;  /* 0x40004040000d7882 */ /* 0x000fe20000000000 */
[----:B------:R-:W-:Y:S01]  /*4580*/  UMOV UR9, 0x40004040 ;  /* 0x4000404000097882 */ /* 0x000fe20000000000 */
[----:B------:R2:W-:Y:S01]  /*4590*/  UTCIMMA.2CTA gdesc[UR14], gdesc[UR16], tmem[UR11], tmem[UR36], idesc[UR37], UPT ;  /* 0x00ff24100e0075ea */ /* 0x0005e2000ba0010b */
[----:B------:R2:W-:Y:S01]  /*45a0*/  UTCIMMA.2CTA gdesc[UR8], gdesc[UR12], tmem[UR11], tmem[UR34], idesc[UR35], UPT ;  /* 0x00ff220c080075ea */ /* 0x0005e2000ba0010b */
[----:B------:R2:W-:Y:S01]  /*45b0*/  UTCBAR.2CTA.MULTICAST [UR25], URZ, UR28 ;  /* 0x000000ff190073e9 */ /* 0x0005e2000820081c */
[----:B------:R-:W-:Y:S01]  /*45c0*/  UMOV UR10, UR23 ;  /* 0x00000017000a7c82 */ /* 0x000fe20008000000 */
[----:B------:R-:W-:Y:S05]  /*45d0*/  BRA.U UP0, `(.L_x_83) ;  /* 0xfffffffd00507547 */ /* 0x000fea000b83ffff */
.L_x_80:
[----:B--2---:R-:W-:Y:S01]  /*45e0*/  UIADD3 UR4, UPT, UPT, UR31, 0x120, URZ ;  /* 0x000001201f047890 */ /* 0x004fe2000fffe0ff */
[----:B------:R-:W-:-:S08]  /*45f0*/  UMOV UR22, UR27 ;  /* 0x0000001b00167c82 */ /* 0x000fd00008000000 */
[----:B------:R2:W-:Y:S01]  /*4600*/  UTCBAR.2CTA.MULTICAST [UR4], URZ, UR42 ;  /* 0x000000ff040073e9 */ /* 0x0005e2000820082a */
[----:B------:R-:W-:Y:S02]  /*4610*/  NOP ;  /* 0x0000000000007918 */ /* 0x000fe40000000000 */
.L_x_78:
[----:B--2---:R-:W-:Y:S01]  /*4620*/  UIADD3 UR4, UPT, UPT, UR32, 0x1, URZ ;  /* 0x0000000120047890 */ /* 0x004fe2000fffe0ff */
[----:B------:R-:W-:-:S03]  /*4630*/  ISETP.NE.AND P0, PT, R8, 0x2, PT ;  /* 0x000000020800780c */ /* 0x000fc60003f05270 */
[----:B------:R-:W-:Y:S01]  /*4640*/  UISETP.NE.AND UP0, UPT, UR4, 0x4, UPT ;  /* 0x000000040400788c */ /* 0x000fe2000bf05270 */
[----:B-1----:R-:W-:Y:S02]  /*4650*/  SEL R0, RZ, 0x1, P0 ;  /* 0x00000001ff007807 */ /* 0x002fe40000000000 */
[----:B------:R-:W-:Y:S01]  /*4660*/  SEL R8, R8, RZ, P0 ;  /* 0x000000ff08087207 */ /* 0x000fe20000000000 */
[----:B------:R-:W-:Y:S01]  /*4670*/  USEL UR5, URZ, 0x1, UP0 ;  /* 0x00000001ff057887 */ /* 0x000fe20008000000 */
[----:B------:R-:W-:Y:S01]  /*4680*/  LOP3.LUT R3, R3, R0, RZ, 0x3c, !PT ;  /* 0x0000000003037212 */ /* 0x000fe200078e3cff */
[----:B------:R-:W-:-:S04]  /*4690*/  USEL UR32, UR4, URZ, UP0 ;  /* 0x000000ff04207287 */ /* 0x000fc80008000000 */
[----:B------:R-:W-:Y:S01]  /*46a0*/  LOP3.LUT R9, R9, UR5, RZ, 0x3c, !PT ;  /* 0x0000000509097c12 */ /* 0x000fe2000f8e3cff */
[----:B------:R-:W-:Y:S07]  /*46b0*/  @P1 BRA `(.L_x_84) ;  /* 0xfffffff800881947 */ /* 0x000fee000383ffff */
[----:B------:R-:W1:Y:S01]  /*46c0*/  S2UR UR8, SR_CgaCtaId ;  /* 0x00000000000879c3 */ /* 0x000e620000008800 */
[----:B------:R-:W-:Y:S01]  /*46d0*/  ELECT P0, URZ, PT ;  /* 0x0000000000ff782f */ /* 0x000fe20003800000 */
[----:B------:R-:W-:Y:S01]  /*46e0*/  HFMA2 R0, -RZ, RZ, 0, 5.9604644775390625e-08 ;  /* 0x00000001ff007431 */ /* 0x000fe200000001ff */
[----:B------:R-:W-:-:S05]  /*46f0*/  UMOV UR4, 0x40 ;  /* 0x0000004000047882 */ /* 0x000fca0000000000 */
[----:B------:R-:W-:Y:S01]  /*4700*/  UVIRTCOUNT.DEALLOC.SMPOOL 0x80 ;  /* 0x000000800000784c */ /* 0x000fe20000000000 */
[----:B------:R-:W-:Y:S02]  /*4710*/  UISETP.NE.AND UP1, UPT, UR46, URZ, UPT ;  /* 0x000000ff2e00728c */ /* 0x000fe4000bf25270 */
[----:B-1----:R-:W-:-:S09]  /*4720*/  ULEA UR8, UR8, UR4, 0x18 ;  /* 0x0000000408087291 */ /* 0x002fd2000f8ec0ff */
[----:B------:R1:W-:Y:S01]  /*4730*/  @P0 STS.U8 [UR8+0x1c], R0 ;  /* 0x00001c00ff000988 */ /* 0x0003e20008000008 */
[----:B------:R-:W-:Y:S05]  /*4740*/  BRA.U UP1, `(.L_x_85) ;  /* 0x0000000101a07547 */ /* 0x000fea000b800000 */
[----:B------:R-:W-:Y:S01]  /*4750*/  UIADD3 UR7, UPT, UPT, UR26, 0x140, URZ ;  /* 0x000001401a077890 */ /* 0x000fe2000fffe0ff */
[----:B------:R-:W-:-:S03]  /*4760*/  SHF.L.U32 R2, R9, 0x1f, RZ ;  /* 0x0000001f09027819 */ /* 0x000fc600000006ff */
[----:B------:R-:W-:-:S09]  /*4770*/  ULEA UR4, UR32, UR7, 0x3 ;  /* 0x0000000720047291 */ /* 0x000fd2000f8e18ff */
[----:B------:R-:W2:Y:S02]  /*4780*/  SYNCS.PHASECHK.TRANS64.TRYWAIT P0, [UR4], R2 ;  /* 0x00000002ff0075a7 */ /* 0x000ea40008001104 */
[----:B--2---:R-:W-:Y:S05]  /*4790*/  @!P0 BRA `(.L_x_86) ;  /* 0x0000004800a08947 */ /* 0x004fea0003800000 */
.L_x_174:
        /* <DEDUP_REMOVED lines=9> */
.L_x_176:
        /* <DEDUP_REMOVED lines=9> */
.L_x_178:
[----:B------:R-:W-:-:S04]  /*48c0*/  UIADD3 UR4, UPT, UPT, UR4, 0x1, URZ ;  /* 0x0000000104047890 */ /* 0x000fc8000fffe0ff */
[----:B------:R-:W-:-:S04]  /*48d0*/  UISETP.NE.AND UP0, UPT, UR4, 0x4, UPT ;  /* 0x000000040400788c */ /* 0x000fc8000bf05270 */
[----:B------:R-:W-:Y:S02]  /*48e0*/  USEL UR5, URZ, 0x1, UP0 ;  /* 0x00000001ff057887 */ /* 0x000fe40008000000 */
[----:B------:R-:W-:-:S04]  /*48f0*/  USEL UR4, UR4, URZ, UP0 ;  /* 0x000000ff04047287 */ /* 0x000fc80008000000 */
[----:B------:R-:W-:Y:S01]  /*4900*/  ULEA UR4, UR4, UR7, 0x3 ;  /* 0x0000000704047291 */ /* 0x000fe2000f8e18ff */
[----:B------:R-:W-:-:S04]  /*4910*/  LOP3.LUT R2, R2, UR5, RZ, 0x3c, !PT ;  /* 0x0000000502027c12 */ /* 0x000fc8000f8e3cff */
[----:B------:R-:W-:Y:S01]  /*4920*/  SHF.L.U32 R2, R2, 0x1f, RZ ;  /* 0x0000001f02027819 */ /* 0x000fe200000006ff */
[----:B-1----:R-:W-:-:S04]  /*4930*/  IMAD.U32 R0, RZ, RZ, UR4 ;  /* 0x00000004ff007e24 */ /* 0x002fc8000f8e00ff */
[----:B------:R1:W2:Y:S03]  /*4940*/  SYNCS.PHASECHK.TRANS64.TRYWAIT P0, [R0+URZ], R2 ;  /* 0x00000002000075a7 */ /* 0x0002a600080011ff */
[----:B--2---:R-:W-:Y:S05]  /*4950*/  @!P0 NANOSLEEP.SYNCS 0x989680 ;  /* 0x009896800000895d */ /* 0x004fea0003900000 */
[----:B------:R-:W2:Y:S02]  /*4960*/  @!P0 SYNCS.PHASECHK.TRANS64 P0, [R0+URZ], R2 ;  /* 0x00000002000085a7 */ /* 0x000ea400080010ff */
[----:B--2---:R-:W-:Y:S05]  /*4970*/  @P0 BRA `(.L_x_89) ;  /* 0x0000000000200947 */ /* 0x004fea0003800000 */
.L_x_90:
[----:B--2---:R2:W4:Y:S02]  /*4980*/  SYNCS.PHASECHK.TRANS64.TRYWAIT P0, [R0+URZ], R2 ;  /* 0x00000002000075a7 */ /* 0x00452400080011ff */
[----:B----4-:R-:W-:Y:S05]  /*4990*/  @!P0 NANOSLEEP.SYNCS 0x989680 ;  /* 0x009896800000895d */ /* 0x010fea0003900000 */
[----:B------:R-:W4:Y:S02]  /*49a0*/  @!P0 SYNCS.PHASECHK.TRANS64 P0, [R0+URZ], R2 ;  /* 0x00000002000085a7 */ /* 0x000f2400080010ff */
[----:B----4-:R-:W-:Y:S05]  /*49b0*/  @!P0 BRA `(.L_x_90) ;  /* 0xfffffffc00f08947 */ /* 0x010fea000383ffff */
[----:B------:R-:W-:Y:S05]  /*49c0*/  BRA `(.L_x_89) ;  /* 0x00000000000c7947 */ /* 0x000fea0003800000 */
.L_x_85:
[----:B------:R-:W-:-:S04]  /*49d0*/  UIADD3 UR4, UPT, UPT, UR26, 0x180, URZ ;  /* 0x000001801a047890 */ /* 0x000fc8000fffe0ff */
[----:B------:R-:W-:-:S09]  /*49e0*/  UPRMT UR4, UR47, 0x654, UR4 ;  /* 0x000006542f047896 */ /* 0x000fd20008000004 */
[----:B------:R-:W-:Y:S03]  /*49f0*/  SYNCS.ARRIVE.TRANS64.RED.A1T0 RZ, [UR4], RZ ;  /* 0x000000ffffff79a7 */ /* 0x000fe60008100404 */
.L_x_89:
[----:B-12---:R-:W-:Y:S01]  /*4a00*/  SHF.L.U32 R2, RZ, 0x1f, RZ ;  /* 0x0000001fff027819 */ /* 0x006fe200000006ff */
[----:B------:R-:W-:Y:S01]  /*4a10*/  UIADD3 UR4, UPT, UPT, UR26, 0x180, URZ ;  /* 0x000001801a047890 */ /* 0x000fe2000fffe0ff */
[----:B------:R-:W-:Y:S02]  /*4a20*/  PLOP3.LUT P0, PT, PT, PT, UP1, 0x80, 0x8 ;  /* 0x000000000008781c */ /* 0x000fe40003f0f018 */
[----:B------:R-:W1:Y:S02]  /*4a30*/  SYNCS.PHASECHK.TRANS64.TRYWAIT P1, [UR26+0x180], R2 ;  /* 0x00018002ff0075a7 */ /* 0x000e64000802111a */
[----:B-1----:R-:W-:Y:S09]  /*4a40*/  @!P1 BRA `(.L_x_91) ;  /* 0x00000048003c9947 */ /* 0x002ff20003800000 */
.L_x_180:
[----:B------:R-:W-:Y:S01]  /*4a50*/  @!UP1 UPRMT UR4, UR47, 0x654, UR4 ;  /* 0x000006542f049896 */ /* 0x000fe20008000004 */
[----:B------:R-:W-:Y:S01]  /*4a60*/  UMOV UR5, 0xffff ;  /* 0x0000ffff00057882 */ /* 0x000fe20000000000 */
[----:B------:R-:W-:-:S07]  /*4a70*/  UMOV UR6, 0x1 ;  /* 0x0000000100067882 */ /* 0x000fce0000000000 */
[----:B------:R-:W-:Y:S01]  /*4a80*/  @!P0 SYNCS.ARRIVE.TRANS64.RED.A1T0 RZ, [UR4], RZ ;  /* 0x000000ffffff89a7 */ /* 0x000fe20008100404 */
[----:B------:R-:W-:Y:S01]  /*4a90*/  NOP ;  /* 0x0000000000007918 */ /* 0x000fe20000000000 */
[----:B-1----:R-:W1:Y:S01]  /*4aa0*/  LDS R0, [UR8+0x14] ;  /* 0x00001408ff007984 */ /* 0x002e620008000800 */
[----:B------:R-:W-:-:S04]  /*4ab0*/  ULOP3.LUT UR4, UR44, 0xffff, URZ, 0xc0, !UPT ;  /* 0x0000ffff2c047892 */ /* 0x000fc8000f8ec0ff */
[----:B------:R-:W-:-:S04]  /*4ac0*/  USHF.R.U32.HI UR4, URZ, 0x5, UR4 ;  /* 0x00000005ff047899 */ /* 0x000fc80008011604 */
[----:B------:R-:W-:Y:S02]  /*4ad0*/  USHF.L.U32 UR5, UR5, UR4, URZ ;  /* 0x0000000405057299 */ /* 0x000fe400080006ff */
[----:B------:R-:W-:-:S04]  /*4ae0*/  USHF.L.U32 UR4, UR6, UR4, URZ ;  /* 0x0000000406047299 */ /* 0x000fc800080006ff */
[----:B-1----:R-:W-:-:S04]  /*4af0*/  LOP3.LUT R0, R0, UR5, RZ, 0xc0, !PT ;  /* 0x0000000500007c12 */ /* 0x002fc8000f8ec0ff */
[----:B------:R-:W-:-:S13]  /*4b00*/  ISETP.NE.AND P0, PT, R0, UR5, PT ;  /* 0x0000000500007c0c */ /* 0x000fda000bf05270 */
[----:B------:R-:W-:Y:S05]  /*4b10*/  @P0 BRA `(.L_x_92) ;  /* 0x0000000000580947 */ /* 0x000fea0003800000 */
[----:B------:R-:W1:Y:S02]  /*4b20*/  LDS R0, [UR8+0x18] ;  /* 0x00001808ff007984 */ /* 0x000e640008000800 */
[----:B-1----:R-:W-:-:S04]  /*4b30*/  LOP3.LUT R0, R0, UR4, RZ, 0xc0, !PT ;  /* 0x0000000400007c12 */ /* 0x002fc8000f8ec0ff */
[----:B------:R-:W-:-:S13]  /*4b40*/  ISETP.NE.AND P0, PT, R0, UR4, PT ;  /* 0x0000000400007c0c */ /* 0x000fda000bf05270 */
[----:B------:R-:W-:Y:S05]  /*4b50*/  @P0 BRA `(.L_x_93) ;  /* 0x00000000003c0947 */ /* 0x000fea0003800000 */
[----:B------:R-:W1:Y:S01]  /*4b60*/  S2R R2, SR_LANEID ;  /* 0x0000000000027919 */ /* 0x000e620000000000 */
[----:B------:R-:W-:-:S06]  /*4b70*/  ULOP3.LUT UR5, URZ, UR5, URZ, 0x33, !UPT ;  /* 0x00000005ff057292 */ /* 0x000fcc000f8e33ff */
[----:B------:R-:W-:-:S04]  /*4b80*/  IMAD.U32 R0, RZ, RZ, UR5 ;  /* 0x00000005ff007e24 */ /* 0x000fc8000f8e00ff */
[----:B------:R2:W4:Y:S02]  /*4b90*/  REDUX UR7, R0 ;  /* 0x00000000000773c4 */ /* 0x0005240000000000 */
[----:B------:R1:W-:Y:S01]  /*4ba0*/  UTCATOMSWS.AND URZ, UR5 ;  /* 0x0000000500ff79e3 */ /* 0x0003e20008000000 */
[----:B--2---:R-:W-:Y:S01]  /*4bb0*/  LOP3.LUT R0, RZ, UR4, RZ, 0x33, !PT ;  /* 0x00000004ff007c12 */ /* 0x004fe2000f8e33ff */
[----:B------:R-:W-:Y:S02]  /*4bc0*/  VOTEU.ANY UR4, UPT, PT ;  /* 0x0000000000047886 */ /* 0x000fe400038e0100 */
[----:B------:R-:W-:Y:S02]  /*4bd0*/  UFLO.U32 UR4, UR4 ;  /* 0x00000004000472bd */ /* 0x000fe400080e0000 */
[----:B------:R-:W2:Y:S04]  /*4be0*/  REDUX UR6, R0 ;  /* 0x00000000000673c4 */ /* 0x000ea80000000000 */
[----:B-1----:R-:W-:-:S02]  /*4bf0*/  ISETP.EQ.U32.AND P0, PT, R2, UR4, PT ;  /* 0x0000000402007c0c */ /* 0x002fc4000bf02070 */
[----:B----4-:R-:W-:-:S11]  /*4c00*/  MOV R2, UR7 ;  /* 0x0000000700027c02 */ /* 0x010fd60008000f00 */
[----:B------:R1:W-:Y:S01]  /*4c10*/  @P0 ATOMS.AND RZ, [UR8+0x14], R2 ;  /* 0x00001402ffff098c */ /* 0x0003e2000a800008 */
[----:B--2---:R-:W-:-:S05]  /*4c20*/  IMAD.U32 R0, RZ, RZ, UR6 ;  /* 0x00000006ff007e24 */ /* 0x004fca000f8e00ff */
[----:B------:R1:W-:Y:S01]  /*4c30*/  @P0 ATOMS.AND RZ, [UR8+0x18], R0 ;  /* 0x00001800ffff098c */ /* 0x0003e2000a800008 */
[----:B------:R-:W-:Y:S05]  /*4c40*/  BRA `(.L_x_94) ;  /* 0x0000000000147947 */ /* 0x000fea0003800000 */
.L_x_93:
[----:B------:R-:W-:Y:S02]  /*4c50*/  MOV R2, 0x4c70 ;  /* 0x00004c7000027802 */ /* 0x000fe40000000f00 */
[----:B---3-5:R-:W-:Y:S05]  /*4c60*/  CALL.REL.NOINC `($__internal_0_$__cuda_sm10x_tcgen05_guardrail_trap_col_being_dealloced_not_returned_by_alloc) ;  /* 0x0000004800907944 */ /* 0x028fea0003c00000 */
[----:B------:R-:W-:Y:S05]  /*4c70*/  BRA `(.L_x_94) ;  /* 0x0000000000087947 */ /* 0x000fea0003800000 */
.L_x_92:
[----:B------:R-:W-:Y:S02]  /*4c80*/  MOV R2, 0x4ca0 ;  /* 0x00004ca000027802 */ /* 0x000fe40000000f00 */
[----:B---3-5:R-:W-:Y:S05]  /*4c90*/  CALL.REL.NOINC `($__internal_2_$__cuda_sm10x_tcgen05_guardrail_trap_unallocated_columns_being_dealloced) ;  /* 0x00000048009c7944 */ /* 0x028fea0003c00000 */
.L_x_94:
[----:B------:R-:W-:Y:S01]  /*4ca0*/  NOP ;  /* 0x0000000000007918 */ /* 0x000fe20000000000 */
[----:B------:R-:W-:Y:S05]  /*4cb0*/  EXIT ;  /* 0x000000000000794d */ /* 0x000fea0003800000 */
.L_x_65:
[----:B------:R-:W-:-:S09]  /*4cc0*/  UISETP.NE.OR UP0, UPT, UR25, 0x3, !UP3 ;  /* 0x000000031900788c */ /* 0x000fd2000df05670 */
[----:B------:R-:W-:Y:S05]  /*4cd0*/  BRA.U UP0, `(.L_x_95) ;  /* 0x0000000d00b47547 */ /* 0x000fea000b800000 */
[----:B------:R-:W1:Y:S01]  /*4ce0*/  LDCU UR31, c[0x0][0x370] ;  /* 0x00006e00ff1f77ac */ /* 0x000e620008000800 */
[----:B------:R-:W2:Y:S01]  /*4cf0*/  LDC.64 R16, c[0x0][0x348] ;  /* 0x0000d200ff107b82 */ /* 0x000ea20000000a00 */
[----:B------:R-:W-:Y:S02]  /*4d00*/  HFMA2 R13, -RZ, RZ, 0, 0 ;  /* 0x00000000ff0d7431 */ /* 0x000fe400000001ff */
[----:B------:R-:W-:Y:S01]  /*4d10*/  IMAD.MOV.U32 R15, RZ, RZ, 0x1 ;  /* 0x00000001ff0f7424 */ /* 0x000fe200078e00ff */
[----:B------:R-:W1:Y:S01]  /*4d20*/  LDCU.128 UR32, c[0x0][0xb10] ;  /* 0x00016200ff2077ac */ /* 0x000e620008000c00 */
[----:B------:R-:W-:Y:S01]  /*4d30*/  IMAD.MOV.U32 R14, RZ, RZ, RZ ;  /* 0x000000ffff0e7224 */ /* 0x000fe200078e00ff */
[----:B------:R-:W-:Y:S01]  /*4d40*/  MOV R7, 0x1000 ;  /* 0x0000100000077802 */ /* 0x000fe20000000f00 */
[----:B------:R-:W3:Y:S01]  /*4d50*/  LDCU UR30, c[0x0][0x374] ;  /* 0x00006e80ff1e77ac */ /* 0x000ee20008000800 */
[----:B------:R-:W4:Y:S01]  /*4d60*/  LDC.64 R2, c[0x0][0x888] ;  /* 0x00022200ff027b82 */ /* 0x000f220000000a00 */
[----:B------:R-:W3:Y:S01]  /*4d70*/  LDCU UR15, c[0x0][0xb0c] ;  /* 0x00016180ff0f77ac */ /* 0x000ee20008000800 */
[----:B------:R-:W2:Y:S06]  /*4d80*/  LDCU UR40, c[0x0][0xb20] ;  /* 0x00016400ff2877ac */ /* 0x000eac0008000800 */
[----:B------:R-:W4:Y:S01]  /*4d90*/  LDC.64 R4, c[0x0][0x890] ;  /* 0x00022400ff047b82 */ /* 0x000f220000000a00 */
[----:B------:R-:W2:Y:S01]  /*4da0*/  LDCU UR4, c[0x0][0xb30] ;  /* 0x00016600ff0477ac */ /* 0x000ea20008000800 */
[----:B------:R-:W-:Y:S01]  /*4db0*/  UMOV UR21, 0x400 ;  /* 0x0000040000157882 */ /* 0x000fe20000000000 */
[----:B-1----:R-:W-:-:S02]  /*4dc0*/  UIMAD.WIDE.U32 UR6, UR31, UR32, URZ ;  /* 0x000000201f0672a5 */ /* 0x002fc4000f8e00ff */
[----:B---3--:R-:W-:Y:S02]  /*4dd0*/  UIMAD.WIDE.U32 UR8, UR30, UR35, URZ ;  /* 0x000000231e0872a5 */ /* 0x008fe4000f8e00ff */
[----:B------:R-:W-:Y:S02]  /*4de0*/  ULEA UR21, UR45, UR21, 0x18 ;  /* 0x000000152d157291 */ /* 0x000fe4000f8ec0ff */
[----:B------:R-:W-:Y:S02]  /*4df0*/  UPLOP3.LUT UP3, UPT, UPT, UPT, UPT, 0x40, 0x4 ;  /* 0x000000000004789c */ /* 0x000fe40003f6e870 */
[----:B------:R-:W-:Y:S01]  /*4e00*/  UIADD3 UR37, UPT, UPT, UR21, 0xd8, URZ ;  /* 0x000000d815257890 */ /* 0x000fe2000fffe0ff */
[----:B------:R-:W-:Y:S01]  /*4e10*/  UMOV UR6, UR7 ;  /* 0x0000000700067c82 */ /* 0x000fe20008000000 */
[----:B------:R-:W-:Y:S01]  /*4e20*/  UMOV UR38, UR9 ;  /* 0x0000000900267c82 */ /* 0x000fe20008000000 */
[----:B------:R-:W-:Y:S02]  /*4e30*/  UISETP.GE.AND UP0, UPT, UR42, 0x1, UPT ;  /* 0x000000012a00788c */ /* 0x000fe4000bf06270 */
[----:B------:R-:W-:Y:S01]  /*4e40*/  UISETP.NE.AND UP4, UPT, UR42, 0x1, UPT ;  /* 0x000000012a00788c */ /* 0x000fe2000bf85270 */
[----:B------:R-:W1:Y:S01]  /*4e50*/  LDCU.64 UR22, c[0x0][0xb28] ;  /* 0x00016500ff1677ac */ /* 0x000e620008000a00 */
[----:B------:R-:W-:-:S02]  /*4e60*/  UISETP.NE.AND UP6, UPT, UR15, 0x1, UPT ;  /* 0x000000010f00788c */ /* 0x000fc4000bfc5270 */
[----:B------:R-:W-:Y:S02]  /*4e70*/  UISETP.NE.AND UP5, UPT, UR34, 0x1, UPT ;  /* 0x000000012200788c */ /* 0x000fe4000bfa5270 */
[----:B------:R-:W-:Y:S02]  /*4e80*/  UIADD3 UR25, UPT, UPT, UR21, 0xd0, URZ ;  /* 0x000000d015197890 */ /* 0x000fe4000fffe0ff */
[----:B------:R-:W-:Y:S02]  /*4e90*/  UPRMT UR37, UR45, 0x654, UR37 ;  /* 0x000006542d257896 */ /* 0x000fe40008000025 */
[----:B------:R-:W-:Y:S02]  /*4ea0*/  USHF.R.U32.HI UR39, URZ, UR33, UR6 ;  /* 0x00000021ff277299 */ /* 0x000fe40008011606 */
[----:B--2---:R-:W-:Y:S02]  /*4eb0*/  USHF.R.U32.HI UR38, URZ, UR40, UR38 ;  /* 0x00000028ff267299 */ /* 0x004fe40008011626 */
[----:B------:R-:W-:-:S11]  /*4ec0*/  UISETP.NE.AND UP2, UPT, UR4, 0x1, UPT ;  /* 0x000000010400788c */ /* 0x000fd6000bf45270 */
.L_x_104:
[C---:B------:R-:W-:Y:S02]  /*4ed0*/  LEA R12, R14.reuse, UR21, 0x3 ;  /* 0x000000150e0c7c11 */ /* 0x040fe4000f8e18ff */
[----:B------:R-:W-:Y:S02]  /*4ee0*/  SHF.L.U32 R0, R13, 0x1f, RZ ;  /* 0x0000001f0d007819 */ /* 0x000fe400000006ff */
[----:B------:R-:W-:Y:S02]  /*4ef0*/  LEA R8, R14, UR21, 0x4 ;  /* 0x000000150e087c11 */ /* 0x000fe4000f8e20ff */
[----:B--2---:R-:W2:Y:S02]  /*4f00*/  SYNCS.PHASECHK.TRANS64.TRYWAIT P0, [R12+URZ+0x100], R0 ;  /* 0x000100000c0075a7 */ /* 0x004ea400080011ff */
[----:B--2---:R-:W-:Y:S05]  /*4f10*/  @!P0 BRA `(.L_x_96) ;  /* 0x0000004400208947 */ /* 0x004fea0003800000 */
.L_x_181:
[----:B------:R-:W3:Y:S01]  /*4f20*/  LDS.128 R8, [R8+0x190] ;  /* 0x0001900008087984 */ /* 0x000ee20000000c00 */
[----:B------:R-:W-:Y:S01]  /*4f30*/  UISETP.GE.AND UP0, UPT, UR42, 0x1, UPT ;  /* 0x000000012a00788c */ /* 0x000fe2000bf06270 */
[----:B------:R-:W-:Y:S01]  /*4f40*/  @!PT LDS RZ, [RZ] ;  /* 0x00000000fffff984 */ /* 0x000fe20000000800 */
[----:B------:R-:W-:Y:S01]  /*4f50*/  @!PT LDS RZ, [RZ] ;  /* 0x00000000fffff984 */ /* 0x000fe20000000800 */
[----:B------:R-:W-:Y:S01]  /*4f60*/  @!PT LDS RZ, [RZ] ;  /* 0x00000000fffff984 */ /* 0x000fe20000000800 */
[----:B------:R-:W-:Y:S01]  /*4f70*/  @!PT LDS RZ, [RZ] ;  /* 0x00000000fffff984 */ /* 0x000fe20000000800 */
[----:B------:R1:W-:Y:S06]  /*4f80*/  MEMBAR.ALL.CTA ;  /* 0x0000000000007992 */ /* 0x0003ec0000008000 */
[----:B-1----:R-:W1:Y:S01]  /*4f90*/  FENCE.VIEW.ASYNC.S ;  /* 0x00000000000073c6 */ /* 0x002e620000000000 */
[----:B---3--:R-:W-:Y:S11]  /*4fa0*/  LOP3.LUT P0, RZ, R10, 0x1, RZ, 0xc0, !PT ;  /* 0x000000010aff7812 */ /* 0x008ff6000780c0ff */
[----:B------:R-:W-:Y:S02]  /*4fb0*/  @!UPT UIADD3 URZ, UPT, UPT, URZ, URZ, URZ ;  /* 0x000000fffffff290 */ /* 0x000fe4000fffe0ff */
[----:B-1----:R-:W-:Y:S01]  /*4fc0*/  VOTEU.ANY UP1, P0 ;  /* 0x0000000000ff7886 */ /* 0x002fe20000020100 */
[----:B------:R-:W-:Y:S11]  /*4fd0*/  PLOP3.LUT P0, PT, PT, PT, UP1, 0x80, 0x8 ;  /* 0x000000000008781c */ /* 0x000ff60003f0f018 */
[----:B------:R-:W-:Y:S02]  /*4fe0*/  @!UPT UIADD3 URZ, UPT, UPT, URZ, URZ, URZ ;  /* 0x000000fffffff290 */ /* 0x000fe4000fffe0ff */
[----:B--2---:R-:W-:Y:S02]  /*4ff0*/  @P0 SHF.R.U32.HI R0, RZ, 0x10, R9 ;  /* 0x00000010ff000819 */ /* 0x004fe40000011609 */
[----:B------:R-:W-:Y:S02]  /*5000*/  @P0 MOV R6, R8 ;  /* 0x0000000800060202 */ /* 0x000fe40000000f00 */
[----:B------:R-:W-:Y:S01]  /*5010*/  @P0 R2UR UR4, R0 ;  /* 0x00000000000402ca */ /* 0x000fe200000e0000 */
[----:B------:R-:W-:Y:S01]  /*5020*/  VIADD R0, R12, 0x110 ;  /* 0x000001100c007836 */ /* 0x000fe20000000000 */
[----:B------:R-:W-:Y:S02]  /*5030*/  @P0 LOP3.LUT R8, R9, 0xffff, RZ, 0xc0, !PT ;  /* 0x0000ffff09080812 */ /* 0x000fe400078ec0ff */
[----:B------:R-:W-:Y:S02]  /*5040*/  @P0 R2UR UR6, R6 ;  /* 0x00000000060602ca */ /* 0x000fe400000e0000 */
[----:B------:R-:W-:Y:S02]  /*5050*/  PRMT R0, RZ, 0x654, R0 ;  /* 0x00000654ff007816 */ /* 0x000fe40000000000 */
[----:B------:R-:W-:Y:S02]  /*5060*/  @P0 R2UR UR5, R8 ;  /* 0x00000000080502ca */ /* 0x000fe400000e0000 */
[----:B------:R1:W-:Y:S03]  /*5070*/  SYNCS.ARRIVE.TRANS64.RED.A1T0 RZ, [R0+URZ], RZ ;  /* 0x000000ff00ff79a7 */ /* 0x0003e600081004ff */
[----:B------:R-:W-:Y:S04]  /*5080*/  @UP1 UMOV UR29, UR4 ;  /* 0x00000004001d1c82 */ /* 0x000fe80008000000 */
[----:B------:R-:W-:Y:S04]  /*5090*/  @UP1 UMOV UR14, UR6 ;  /* 0x00000006000e1c82 */ /* 0x000fe80008000000 */
[----:B------:R-:W-:Y:S01]  /*50a0*/  @UP1 UMOV UR13, UR5 ;  /* 0x00000005000d1c82 */ /* 0x000fe20008000000 */
[----:B------:R-:W-:Y:S05]  /*50b0*/  BRA.U !UP0, `(.L_x_97) ;  /* 0x0000000108a47547 */ /* 0x000fea000b800000 */
[----:B------:R-:W-:Y:S02]  /*50c0*/  UIMAD.WIDE.U32 UR8, UR13, UR35, URZ ;  /* 0x000000230d0872a5 */ /* 0x000fe4000f8e00ff */
[----:B------:R-:W-:Y:S02]  /*50d0*/  UIMAD.WIDE.U32 UR10, UR14, UR32, URZ ;  /* 0x000000200e0a72a5 */ /* 0x000fe4000f8e00ff */
[----:B------:R-:W-:Y:S02]  /*50e0*/  USEL UR4, UR30, UR38, !UP5 ;  /* 0x000000261e047287 */ /* 0x000fe4000e800000 */
[----:B------:R-:W-:Y:S02]  /*50f0*/  USEL UR7, UR31, UR39, !UP6 ;  /* 0x000000271f077287 */ /* 0x000fe4000f000000 */
[----:B------:R-:W-:Y:S02]  /*5100*/  UIMAD.WIDE.U32 UR16, UR4, UR22, URZ ;  /* 0x00000016041072a5 */ /* 0x000fe4000f8e00ff */
[----:B------:R-:W-:Y:S01]  /*5110*/  UIMAD.WIDE.U32 UR18, UR7, UR22, URZ ;  /* 0x00000016071272a5 */ /* 0x000fe2000f8e00ff */
[----:B------:R-:W-:Y:S02]  /*5120*/  UMOV UR5, UR9 ;  /* 0x0000000900057c82 */ /* 0x000fe40008000000 */
[----:B------:R-:W-:Y:S03]  /*5130*/  USHF.R.U32.HI UR6, URZ, UR40, UR5 ;  /* 0x00000028ff067299 */ /* 0x000fe60008011605 */
[----:B------:R-:W-:Y:S01]  /*5140*/  UMOV UR5, UR11 ;  /* 0x0000000b00057c82 */ /* 0x000fe20008000000 */
[----:B------:R-:W-:Y:S02]  /*5150*/  USEL UR6, UR13, UR6, !UP5 ;  /* 0x000000060d067287 */ /* 0x000fe4000e800000 */
[----:B------:R-:W-:Y:S02]  /*5160*/  USHF.R.U32.HI UR8, URZ, UR33, UR5 ;  /* 0x00000021ff087299 */ /* 0x000fe40008011605 */
[----:B------:R-:W-:Y:S01]  /*5170*/  UIMAD.WIDE.U32 UR10, UR6, UR22, URZ ;  /* 0x00000016060a72a5 */ /* 0x000fe2000f8e00ff */
[----:B------:R-:W-:Y:S02]  /*5180*/  UMOV UR5, UR17 ;  /* 0x0000001100057c82 */ /* 0x000fe40008000000 */
[----:B------:R-:W-:Y:S03]  /*5190*/  @UP4 USHF.R.U32.HI UR4, URZ, UR23, UR5 ;  /* 0x00000017ff044299 */ /* 0x000fe60008011605 */
[----:B------:R-:W-:Y:S01]  /*51a0*/  UMOV UR5, UR19 ;  /* 0x0000001300057c82 */ /* 0x000fe20008000000 */
[----:B------:R-:W-:Y:S02]  /*51b0*/  UIMAD UR4, UR42, UR4, URZ ;  /* 0x000000042a0472a4 */ /* 0x000fe4000f8e02ff */
[----:B------:R-:W-:Y:S02]  /*51c0*/  @UP4 USHF.R.U32.HI UR7, URZ, UR23, UR5 ;  /* 0x00000017ff074299 */ /* 0x000fe40008011605 */
[----:B------:R-:W-:Y:S02]  /*51d0*/  USEL UR5, UR14, UR8, !UP6 ;  /* 0x000000080e057287 */ /* 0x000fe4000f000000 */
[----:B------:R-:W-:Y:S02]  /*51e0*/  UIMAD UR8, UR42, UR7, URZ ;  /* 0x000000072a0872a4 */ /* 0x000fe4000f8e02ff */
[----:B------:R-:W-:Y:S03]  /*51f0*/  UISETP.GE.AND UP0, UPT, UR6, UR4, UPT ;  /* 0x000000040600728c */ /* 0x000fe6000bf06270 */
[----:B------:R-:W-:Y:S01]  /*5200*/  UMOV UR4, UR11 ;  /* 0x0000000b00047c82 */ /* 0x000fe20008000000 */
[----:B------:R-:W-:Y:S02]  /*5210*/  UISETP.GE.OR UP0, UPT, UR5, UR8, UP0 ;  /* 0x000000080500728c */ /* 0x000fe40008706670 */
[----:B------:R-:W-:Y:S02]  /*5220*/  USHF.R.U32.HI UR4, URZ, UR23, UR4 ;  /* 0x00000017ff047299 */ /* 0x000fe40008011604 */
[----:B------:R-:W-:Y:S02]  /*5230*/  UIMAD.WIDE.U32 UR8, UR5, UR22, URZ ;  /* 0x00000016050872a5 */ /* 0x000fe4000f8e00ff */
[----:B------:R-:W-:Y:S04]  /*5240*/  USEL UR10, UR6, UR4, !UP4 ;  /* 0x00000004060a7287 */ /* 0x000fe8000e000000 */
[----:B------:R-:W-:Y:S01]  /*5250*/  UIADD3 UR11, UPT, UPT, -UR10, URZ, URZ ;  /* 0x000000ff0a0b7290 */ /* 0x000fe2000fffe1ff */
[----:B------:R-:W-:Y:S02]  /*5260*/  @!UP0 UMOV UR4, UR9 ;  /* 0x0000000900048c82 */ /* 0x000fe40008000000 */
[----:B------:R-:W-:Y:S02]  /*5270*/  @!UP0 USHF.R.U32.HI UR4, URZ, UR23, UR4 ;  /* 0x00000017ff048299 */ /* 0x000fe40008011604 */
[----:B------:R-:W-:Y:S02]  /*5280*/  UIMAD UR8, UR42, UR11, UR6 ;  /* 0x0000000b2a0872a4 */ /* 0x000fe4000f8e0206 */
[----:B------:R-:W-:Y:S04]  /*5290*/  @!UP0 USEL UR4, UR5, UR4, !UP4 ;  /* 0x0000000405048287 */ /* 0x000fe8000e000000 */
[----:B------:R-:W-:Y:S02]  /*52a0*/  @!UP0 UIMAD UR8, UR7, UR8, UR4 ;  /* 0x00000008070882a4 */ /* 0x000fe4000f8e0204 */
[----:B------:R-:W-:Y:S02]  /*52b0*/  @!UP0 UIADD3 UR9, UPT, UPT, UR10, -UR4, URZ ;  /* 0x800000040a098290 */ /* 0x000fe4000fffe0ff */
[----:B------:R-:W-:Y:S02]  /*52c0*/  UIADD3 UR4, UPT, UPT, -UR5, URZ, URZ ;  /* 0x000000ff05047290 */ /* 0x000fe4000fffe1ff */
[----:B------:R-:W-:Y:S02]  /*52d0*/  UIADD3 UR7, UPT, UPT, -UR6, URZ, URZ ;  /* 0x000000ff06077290 */ /* 0x000fe4000fffe1ff */
[----:B------:R-:W-:Y:S02]  /*52e0*/  @!UP0 UIMAD UR6, UR9, UR42, UR5 ;  /* 0x0000002a090682a4 */ /* 0x000fe4000f8e0205 */
[----:B------:R-:W-:Y:S02]  /*52f0*/  UIMAD UR14, UR15, UR4, UR14 ;  /* 0x000000040f0e72a4 */ /* 0x000fe4000f8e020e */
[----:B------:R-:W-:Y:S01]  /*5300*/  UIMAD UR4, UR34, UR7, UR13 ;  /* 0x00000007220472a4 */ /* 0x000fe2000f8e020d */
[----:B------:R-:W-:Y:S02]  /*5310*/  @!UP0 UMOV UR5, UR8 ;  /* 0x0000000800058c82 */ /* 0x000fe40008000000 */
[----:B------:R-:W-:Y:S02]  /*5320*/  UIMAD UR14, UR5, UR15, UR14 ;  /* 0x0000000f050e72a4 */ /* 0x000fe4000f8e020e */
[----:B------:R-:W-:Y:S11]  /*5330*/  UIMAD UR13, UR6, UR34, UR4 ;  /* 0x00000022060d72a4 */ /* 0x000ff6000f8e0204 */
[----:B------:R-:W-:Y:S01]  /*5340*/  @!UPT UIADD3 URZ, UPT, UPT, URZ, URZ, URZ ;  /* 0x000000fffffff290 */ /* 0x000fe2000fffe0ff */
.L_x_97:
[----:B------:R-:W2:Y:S01]  /*5350*/  @!UP2 LDCU.128 UR8, c[0x0][0xb10] ;  /* 0x00016200ff08a7ac */ /* 0x000ea20008000c00 */
[C---:B----4-:R-:W-:Y:S02]  /*5360*/  ISETP.NE.U32.AND P1, PT, R4.reuse, RZ, PT ;  /* 0x000000ff0400720c */ /* 0x050fe40003f25070 */
[----:B------:R-:W-:Y:S02]  /*5370*/  ISETP.NE.U32.AND P0, PT, R4, RZ, PT ;  /* 0x000000ff0400720c */ /* 0x000fe40003f05070 */
[C---:B------:R-:W-:Y:S02]  /*5380*/  ISETP.NE.AND.EX P1, PT, R5.reuse, RZ, PT, P1 ;  /* 0x000000ff0500720c */ /* 0x040fe40003f25310 */
[----:B------:R-:W-:Y:S01]  /*5390*/  ISETP.NE.AND.EX P0, PT, R5, RZ, PT, P0 ;  /* 0x000000ff0500720c */ /* 0x000fe20003f05300 */
[----:B------:R-:W3:Y:S01]  /*53a0*/  @!UP2 LDCU UR5, c[0x0][0xb0c] ;  /* 0x00016180ff05a7ac */ /* 0x000ee20008000800 */
[----:B------:R-:W-:Y:S01]  /*53b0*/  SHF.L.U32 R9, R15, 0x1f, RZ ;  /* 0x0000001f0f097819 */ /* 0x000fe200000006ff */
[----:B------:R-:W-:Y:S02]  /*53c0*/  USHF.L.U32 UR26, UR28, 0x7, URZ ;  /* 0x000000071c1a7899 */ /* 0x000fe400080006ff */
[----:B------:R-:W-:Y:S02]  /*53d0*/  USHF.L.U32 UR27, UR20, 0x6, URZ ;  /* 0x00000006141b7899 */ /* 0x000fe400080006ff */
[----:B--2---:R-:W-:Y:S07]  /*53e0*/  UIMAD.WIDE.U32 UR6, UR14, UR8, URZ ;  /* 0x000000080e0672a5 */ /* 0x004fee000f8e00ff */
[----:B------:R-:W-:Y:S01]  /*53f0*/  @!UP2 UMOV UR4, UR7 ;  /* 0x000000070004ac82 */ /* 0x000fe20008000000 */
[----:B---3--:R-:W-:Y:S02]  /*5400*/  @!UP2 UISETP.NE.AND UP0, UPT, UR5, 0x1, UPT ;  /* 0x000000010500a88c */ /* 0x008fe4000bf05270 */
[----:B------:R-:W-:Y:S02]  /*5410*/  @!UP2 USHF.R.U32.HI UR4, URZ, UR9, UR4 ;  /* 0x00000009ff04a299 */ /* 0x000fe40008011604 */
[----:B------:R-:W-:Y:S02]  /*5420*/  UIMAD.WIDE.U32 UR6, UR13, UR11, URZ ;  /* 0x0000000b0d0672a5 */ /* 0x000fe4000f8e00ff */
[----:B------:R-:W-:Y:S02]  /*5430*/  @!UP2 USEL UR8, UR14, UR4, !UP0 ;  /* 0x000000040e08a287 */ /* 0x000fe4000c000000 */
[----:B------:R-:W-:Y:S03]  /*5440*/  @!UP2 UISETP.NE.AND UP0, UPT, UR10, 0x1, UPT ;  /* 0x000000010a00a88c */ /* 0x000fe6000bf05270 */
[----:B------:R-:W-:Y:S02]  /*5450*/  @!UP2 UMOV UR6, UR7 ;  /* 0x000000070006ac82 */ /* 0x000fe40008000000 */
[----:B------:R-:W2:Y:S02]  /*5460*/  @!UP2 LDCU UR4, c[0x0][0xb20] ;  /* 0x00016400ff04a7ac */ /* 0x000ea40008000800 */
[----:B--2---:R-:W-:Y:S04]  /*5470*/  @!UP2 USHF.R.U32.HI UR6, URZ, UR4, UR6 ;  /* 0x00000004ff06a299 */ /* 0x004fe80008011606 */
[----:B------:R-:W-:Y:S04]  /*5480*/  @!UP2 USEL UR6, UR13, UR6, !UP0 ;  /* 0x000000060d06a287 */ /* 0x000fe8000c000000 */
[----:B------:R-:W-:Y:S02]  /*5490*/  @!UP2 UIADD3 UR4, UPT, UPT, -UR8, UR6, URZ ;  /* 0x000000060804a290 */ /* 0x000fe4000fffe1ff */
[----:B------:R-:W-:Y:S02]  /*54a0*/  @!UP2 UIADD3 UR6, UPT, UPT, UR8, -UR6, URZ ;  /* 0x800000060806a290 */ /* 0x000fe4000fffe0ff */
[----:B------:R-:W-:Y:S02]  /*54b0*/  @!UP2 UIMAD UR14, UR4, UR5, UR14 ;  /* 0x00000005040ea2a4 */ /* 0x000fe4000f8e020e */
[----:B------:R-:W-:Y:S01]  /*54c0*/  @!UP2 UIMAD UR13, UR6, UR10, UR13 ;  /* 0x0000000a060da2a4 */ /* 0x000fe2000f8e020d */
[----:B------:R-:W-:Y:S11]  /*54d0*/  BRA.U UP3, `(.L_x_98) ;  /* 0x0000000103107547 */ /* 0x000ff6000b800000 */
[----:B------:R-:W-:Y:S04]  /*54e0*/  MOV R6, UR44 ;  /* 0x0000002c00067c02 */ /* 0x000fe80008000f00 */
[----:B------:R-:W-:Y:S04]  /*54f0*/  SHF.L.U32 R6, R6, 0x1f, RZ ;  /* 0x0000001f06067819 */ /* 0x000fe800000006ff */
[----:B------:R-:W2:Y:S02]  /*5500*/  SYNCS.PHASECHK.TRANS64.TRYWAIT P2, [UR21+0xf8], R6 ;  /* 0x0000f806ff0075a7 */ /* 0x000ea40008041115 */
[----:B--2---:R-:W-:Y:S05]  /*5510*/  @!P2 BRA `(.L_x_99) ;  /* 0x0000003c00b4a947 */ /* 0x004fea0003800000 */
.L_x_98:
[----:B------:R-:W-:Y:S05]  /*5520*/  @!P1 BRA `(.L_x_100) ;  /* 0x0000000000309947 */ /* 0x000fea0003800000 */
[----:B------:R-:W-:Y:S01]  /*5530*/  ISETP.NE.U32.AND P1, PT, R2, RZ, PT ;  /* 0x000000ff0200720c */ /* 0x000fe20003f25070 */
[----:B------:R-:W2:Y:S01]  /*5540*/  LDCU.64 UR4, c[0x0][0x358] ;  /* 0x00006b00ff0477ac */ /* 0x000ea20008000a00 */
[----:B------:R-:W-:Y:S02]  /*5550*/  IMAD.MOV.U32 R80, RZ, RZ, 0x1 ;  /* 0x00000001ff507424 */ /* 0x000fe400078e00ff */
[----:B------:R-:W-:Y:S11]  /*5560*/  ISETP.NE.AND.EX P1, PT, R3, RZ, PT, P1 ;  /* 0x000000ff0300720c */ /* 0x000ff60003f25310 */
[----:B------:R-:W-:Y:S02]  /*5570*/  @!UPT UIADD3 URZ, UPT, UPT, URZ, URZ, URZ ;  /* 0x000000fffffff290 */ /* 0x000fe4000fffe0ff */
[----:B------:R-:W3:Y:S01]  /*5580*/  @P1 LDC.64 R10, c[0x0][0x888] ;  /* 0x00022200ff0a1b82 */ /* 0x000ee20000000a00 */
[----:B-1----:R-:W-:Y:S04]  /*5590*/  @P1 IMAD R0, R4, UR36, RZ ;  /* 0x0000002404001c24 */ /* 0x002fe8000f8e02ff */
[----:B---3--:R-:W-:Y:S04]  /*55a0*/  @P1 IMAD.WIDE R10, R0, 0x4, R10 ;  /* 0x00000004000a1825 */ /* 0x008fe800078e020a */
[----:B------:R-:W-:Y:S01]  /*55b0*/  HFMA2 R0, -RZ, RZ, 0, 5.9604644775390625e-08 ;  /* 0x00000001ff007431 */ /* 0x000fe200000001ff */
[----:B--2--5:R2:W5:Y:S04]  /*55c0*/  @P1 LDG.E R40, desc[UR4][R10.64] ;  /* 0x000000040a281981 */ /* 0x024568000c1e1900 */
[----:B------:R-:W-:Y:S01]  /*55d0*/  @!P1 PRMT R80, R0, 0x7610, R80 ;  /* 0x0000761000509816 */ /* 0x000fe20000000050 */
[----:B--2---:R-:W3:Y:S06]  /*55e0*/  @!P1 LDC R40, c[0x0][0x880] ;  /* 0x00022000ff289b82 */ /* 0x004eec0000000800 */
.L_x_100:
[----:B---3-5:R-:W-:Y:S01]  /*55f0*/  @!P0 ISETP.EQ.AND P1, PT, R40, RZ, PT ;  /* 0x000000ff2800820c */ /* 0x028fe20003f22270 */
[----:B------:R-:W-:Y:S01]  /*5600*/  @!UPT UIADD3 URZ, UPT, UPT, URZ, URZ, URZ ;  /* 0x000000fffffff290 */ /* 0x000fe2000fffe0ff */
[----:B------:R-:W-:Y:S11]  /*5610*/  @!P0 BRA `(.L_x_101) ;  /* 0x0000000000188947 */ /* 0x000ff60003800000 */
[----:B------:R-:W-:Y:S02]  /*5620*/  LOP3.LUT P0, RZ, R80, 0xff, RZ, 0xc0, !PT ;  /* 0x000000ff50ff7812 */ /* 0x000fe4000780c0ff */
[----:B------:R-:W-:Y:S04]  /*5630*/  ISETP.NE.U32.AND P1, PT, R2, RZ, PT ;  /* 0x000000ff0200720c */ /* 0x000fe80003f25070 */
[----:B------:R-:W-:Y:S04]  /*5640*/  ISETP.NE.AND.EX P1, PT, R3, RZ, PT, P1 ;  /* 0x000000ff0300720c */ /* 0x000fe80003f25310 */
[----:B------:R-:W-:Y:S03]  /*5650*/  PLOP3.LUT P1, PT, P1, PT, PT, 0x8, 0x80 ;  /* 0x000000000080781c */ /* 0x000fe60000f2e170 */
[----:B------:R-:W-:Y:S11]  /*5660*/  @P0 ISETP.EQ.AND P1, PT, R40, RZ, PT ;  /* 0x000000ff2800020c */ /* 0x000ff60003f22270 */
[----:B------:R-:W-:Y:S02]  /*5670*/  @!UPT UIADD3 URZ, UPT, UPT, URZ, URZ, URZ ;  /* 0x000000fffffff290 */ /* 0x000fe4000fffe0ff */
.L_x_101:
[----:B------:R-:W2:Y:S01]  /*5680*/  SYNCS.PHASECHK.TRANS64.TRYWAIT P2, [UR21+0xe0], R9 ;  /* 0x0000e009ff0075a7 */ /* 0x000ea20008041115 */
[----:B------:R-:W-:Y:S04]  /*5690*/  ELECT P0, URZ, PT ;  /* 0x0000000000ff782f */ /* 0x000fe80003800000 */
[----:B------:R-:W-:Y:S11]  /*56a0*/  PLOP3.LUT P1, PT, P1, P0, PT, 0xf2, 0x2f ;  /* 0x00000000002f781c */ /* 0x000ff60000f21e72 */
[----:B------:R-:W-:Y:S02]  /*56b0*/  @!UPT UIADD3 URZ, UPT, UPT, URZ, URZ, URZ ;  /* 0x000000fffffff290 */ /* 0x000fe4000fffe0ff */
[----:B------:R-:W-:Y:S05]  /*56c0*/  @!P1 IADD3 R8, P0, PT, R16, 0x580, RZ ;  /* 0x0000058010089810 */ /* 0x000fea0007f1e0ff */
[----:B-1----:R-:W-:Y:S01]  /*56d0*/  @!P1 IMAD.X R6, RZ, RZ, R17, P0 ;  /* 0x000000ffff069224 */ /* 0x002fe200000e0611 */
[----:B--2---:R-:W-:Y:S07]  /*56e0*/  @!P2 BRA `(.L_x_102) ;  /* 0x0000003c0058a947 */ /* 0x004fee0003800000 */
.L_x_184:
[----:B------:R-:W-:Y:S01]  /*56f0*/  @!P1 R2UR UR5, R8 ;  /* 0x00000000080592ca */ /* 0x000fe200000e0000 */
[----:B------:R-:W-:Y:S01]  /*5700*/  VOTEU.ALL UP0, P1 ;  /* 0x0000000000ff7886 */ /* 0x000fe20000800000 */
[----:B------:R-:W-:Y:S01]  /*5710*/  @!P1 R2UR UR4, R6 ;  /* 0x00000000060492ca */ /* 0x000fe200000e0000 */
[----:B------:R-:W-:Y:S01]  /*5720*/  UMOV UR16, 0x0 ;  /* 0x0000000000107882 */ /* 0x000fe20000000000 */
[----:B------:R-:W-:Y:S01]  /*5730*/  UMOV UR17, 0x10000000 ;  /* 0x1000000000117882 */ /* 0x000fe20000000000 */
[----:B------:R-:W-:Y:S01]  /*5740*/  UMOV UR28, UR36 ;  /* 0x00000024001c7c82 */ /* 0x000fe20008000000 */
[----:B------:R-:W-:Y:S01]  /*5750*/  @!UP0 UIADD3 UR24, UPT, UPT, UR21, 0x200, URZ ;  /* 0x0000020015188890 */ /* 0x000fe2000fffe0ff */
[----:B-1----:R-:W-:Y:S01]  /*5760*/  @!P1 IMAD.MOV.U32 R0, RZ, RZ, 0x1000 ;  /* 0x00001000ff009424 */ /* 0x002fe200078e00ff */
[----:B------:R-:W-:Y:S01]  /*5770*/  @!UP0 UIADD3 UR10, UPT, UPT, UR26, 0x40, URZ ;  /* 0x000000401a0a8890 */ /* 0x000fe2000fffe0ff */
[----:B------:R-:W-:Y:S01]  /*5780*/  VIADD R14, R14, 0x1 ;  /* 0x000000010e0e7836 */ /* 0x000fe20000000000 */
[----:B------:R-:W-:Y:S01]  /*5790*/  @!UP0 UIADD3 UR8, UPT, UPT, UR21, 0xa00, URZ ;  /* 0x00000a0015088890 */ /* 0x000fe2000fffe0ff */
[----:B------:R-:W-:Y:S02]  /*57a0*/  VOTEU.ALL UP0, P1 ;  /* 0x0000000000ff7886 */ /* 0x000fe40000800000 */
[----:B------:R-:W-:Y:S01]  /*57b0*/  IMAD.U32 R10, RZ, RZ, UR5 ;  /* 0x00000005ff0a7e24 */ /* 0x000fe2000f8e00ff */
[----:B------:R-:W-:Y:S01]  /*57c0*/  UMOV UR9, UR25 ;  /* 0x0000001900097c82 */ /* 0x000fe20008000000 */
[----:B------:R-:W-:Y:S01]  /*57d0*/  IMAD.U32 R11, RZ, RZ, UR4 ;  /* 0x00000004ff0b7e24 */ /* 0x000fe2000f8e00ff */
[----:B------:R-:W-:Y:S01]  /*57e0*/  UMOV UR11, UR27 ;  /* 0x0000001b000b7c82 */ /* 0x000fe20008000000 */
[----:B------:R-:W-:Y:S01]  /*57f0*/  UMOV UR12, UR36 ;  /* 0x00000024000c7c82 */ /* 0x000fe20008000000 */
[----:B------:R-:W-:Y:S01]  /*5800*/  @!P1 R2UR UR4, R10 ;  /* 0x000000000a0492ca */ /* 0x000fe200000e0000 */
[----:B------:R-:W-:Y:S01]  /*5810*/  UPRMT UR6, UR45, 0x654, UR25 ;  /* 0x000006542d067896 */ /* 0x000fe20008000019 */
[----:B------:R-:W-:Y:S11]  /*5820*/  @!P1 R2UR UR5, R11 ;  /* 0x000000000b0592ca */ /* 0x000ff600000e0000 */
[----:B------:R-:W-:Y:S02]  /*5830*/  @!UPT UIADD3 URZ, UPT, UPT, URZ, URZ, URZ ;  /* 0x000000fffffff290 */ /* 0x000fe4000fffe0ff */
[----:B------:R1:W-:Y:S01]  /*5840*/  @!UP0 UTMALDG.3D [UR24], [UR4], desc[UR16] ;  /* 0x00001018040085b4 */ /* 0x0003e20008011000 */
[----:B------:R-:W-:Y:S05]  /*5850*/  VOTEU.ALL UP0, P1 ;  /* 0x0000000000ff7886 */ /* 0x000fea0000800000 */
[----:B------:R1:W-:Y:S01]  /*5860*/  @!UP0 UTMALDG.3D [UR8], [UR4], desc[UR16] ;  /* 0x00001008040085b4 */ /* 0x0003e20008011000 */
[----:B------:R1:W-:Y:S01]  /*5870*/  @!P1 SYNCS.ARRIVE.TRANS64.RED.A0TR RZ, [UR21+0xd0], R0 ;  /* 0x0000d000ffff99a7 */ /* 0x0003e20008300415 */
[----:B------:R-:W-:Y:S01]  /*5880*/  SYNCS.ARRIVE.TRANS64.RED.A1T0 RZ, [UR6], RZ ;  /* 0x000000ffffff79a7 */ /* 0x000fe20008100406 */
[----:B------:R-:W2:Y:S02]  /*5890*/  SYNCS.PHASECHK.TRANS64.TRYWAIT P0, [UR21+0xe8], R9 ;  /* 0x0000e809ff0075a7 */ /* 0x000ea40008001115 */
[----:B-12---:R-:W-:Y:S05]  /*58a0*/  @!P0 BRA `(.L_x_103) ;  /* 0x0000003c00008947 */ /* 0x006fea0003800000 */
.L_x_186:
[----:B------:R-:W-:Y:S01]  /*58b0*/  UIADD3 UR28, UPT, UPT, UR13, UR62, URZ ;  /* 0x0000003e0d1c7290 */ /* 0x000fe2000fffe0ff */
[----:B------:R-:W-:Y:S01]  /*58c0*/  @!P1 IADD3 R6, P0, PT, R16, 0x580, RZ ;  /* 0x0000058010069810 */ /* 0x000fe20007f1e0ff */
[----:B------:R-:W-:Y:S01]  /*58d0*/  UPLOP3.LUT UP3, UPT, UPT, UPT, UPT, 0x80, 0x8 ;  /* 0x000000000008789c */ /* 0x000fe20003f6f070 */
[----:B------:R-:W-:Y:S01]  /*58e0*/  LOP3.LUT R15, R15, 0x1, RZ, 0x3c, !PT ;  /* 0x000000010f0f7812 */ /* 0x000fe200078e3cff */
[----:B------:R-:W-:Y:S01]  /*58f0*/  VOTEU.ALL UP0, P1 ;  /* 0x0000000000ff7886 */ /* 0x000fe20000800000 */
[----:B------:R-:W-:Y:S01]  /*5900*/  @!P1 R2UR UR5, R6 ;  /* 0x00000000060592ca */ /* 0x000fe200000e0000 */
[----:B-1----:R-:W-:Y:S01]  /*5910*/  @!P1 IMAD.X R0, RZ, RZ, R17, P0 ;  /* 0x000000ffff009224 */ /* 0x002fe200000e0611 */
[----:B------:R-:W-:Y:S01]  /*5920*/  UMOV UR6, 0x0 ;  /* 0x0000000000067882 */ /* 0x000fe20000000000 */
[----:B------:R-:W-:Y:S01]  /*5930*/  UMOV UR7, 0x10000000 ;  /* 0x1000000000077882 */ /* 0x000fe20000000000 */
[----:B------:R-:W-:Y:S01]  /*5940*/  @!UP0 UIADD3 UR18, UPT, UPT, UR26, 0x20, URZ ;  /* 0x000000201a128890 */ /* 0x000fe2000fffe0ff */
[----:B------:R-:W-:Y:S01]  /*5950*/  ISETP.NE.AND P0, PT, R14, 0x2, PT ;  /* 0x000000020e00780c */ /* 0x000fe20003f05270 */
[----:B------:R-:W-:Y:S01]  /*5960*/  @!UP0 UIADD3 UR16, UPT, UPT, UR21, 0x1200, URZ ;  /* 0x0000120015108890 */ /* 0x000fe2000fffe0ff */
[----:B------:R-:W-:Y:S01]  /*5970*/  @!P1 R2UR UR4, R0 ;  /* 0x00000000000492ca */ /* 0x000fe200000e0000 */
[----:B------:R-:W-:Y:S01]  /*5980*/  @!UP0 UIADD3 UR17, UPT, UPT, UR21, 0xd8, URZ ;  /* 0x000000d815118890 */ /* 0x000fe2000fffe0ff */
[----:B------:R-:W-:Y:S01]  /*5990*/  SEL R0, RZ, 0x1, P0 ;  /* 0x00000001ff007807 */ /* 0x000fe20000000000 */
[----:B------:R-:W-:Y:S01]  /*59a0*/  @!UP0 UIADD3 UR10, UPT, UPT, UR26, 0x60, URZ ;  /* 0x000000601a0a8890 */ /* 0x000fe2000fffe0ff */
[----:B------:R-:W-:Y:S01]  /*59b0*/  SEL R14, R14, RZ, P0 ;  /* 0x000000ff0e0e7207 */ /* 0x000fe20000000000 */
[----:B------:R-:W-:Y:S01]  /*59c0*/  @!UP0 UIADD3 UR8, UPT, UPT, UR21, 0x1a00, URZ ;  /* 0x00001a0015088890 */ /* 0x000fe2000fffe0ff */
[----:B------:R-:W-:Y:S01]  /*59d0*/  IMAD.U32 R8, RZ, RZ, UR5 ;  /* 0x00000005ff087e24 */ /* 0x000fe2000f8e00ff */
[----:B------:R-:W-:Y:S01]  /*59e0*/  VOTEU.ALL UP0, P1 ;  /* 0x0000000000ff7886 */ /* 0x000fe20000800000 */
[----:B------:R-:W-:Y:S01]  /*59f0*/  UMOV UR19, UR27 ;  /* 0x0000001b00137c82 */ /* 0x000fe20008000000 */
[----:B------:R-:W-:Y:S01]  /*5a00*/  UMOV UR20, UR36 ;  /* 0x0000002400147c82 */ /* 0x000fe20008000000 */
[----:B------:R-:W-:Y:S01]  /*5a10*/  UMOV UR11, UR27 ;  /* 0x0000001b000b7c82 */ /* 0x000fe20008000000 */
[----:B------:R-:W-:Y:S01]  /*5a20*/  UMOV UR12, UR36 ;  /* 0x00000024000c7c82 */ /* 0x000fe20008000000 */
[----:B------:R-:W-:Y:S01]  /*5a30*/  UMOV UR9, UR17 ;  /* 0x0000001100097c82 */ /* 0x000fe20008000000 */
[----:B------:R-:W-:Y:S01]  /*5a40*/  IMAD.U32 R9, RZ, RZ, UR4 ;  /* 0x00000004ff097e24 */ /* 0x000fe2000f8e00ff */
[----:B------:R-:W-:Y:S01]  /*5a50*/  @!P1 R2UR UR4, R8 ;  /* 0x00000000080492ca */ /* 0x000fe200000e0000 */
[----:B------:R-:W-:Y:S01]  /*5a60*/  UMOV UR36, UR29 ;  /* 0x0000001d00247c82 */ /* 0x000fe20008000000 */
[----:B------:R-:W-:Y:S02]  /*5a70*/  LOP3.LUT R13, R13, R0, RZ, 0x3c, !PT ;  /* 0x000000000d0d7212 */ /* 0x000fe400078e3cff */
[----:B------:R-:W-:Y:S11]  /*5a80*/  @!P1 R2UR UR5, R9 ;  /* 0x00000000090592ca */ /* 0x000ff600000e0000 */
[----:B------:R-:W-:Y:S02]  /*5a90*/  @!UPT UIADD3 URZ, UPT, UPT, URZ, URZ, URZ ;  /* 0x000000fffffff290 */ /* 0x000fe4000fffe0ff */
[----:B------:R1:W-:Y:S01]  /*5aa0*/  @!UP0 UTMALDG.3D [UR16], [UR4], desc[UR6] ;  /* 0x00000610040085b4 */ /* 0x0003e20008011000 */
[----:B------:R-:W-:Y:S05]  /*5ab0*/  VOTEU.ALL UP0, P1 ;  /* 0x0000000000ff7886 */ /* 0x000fea0000800000 */
[----:B------:R2:W-:Y:S01]  /*5ac0*/  @!UP0 UTMALDG.3D [UR8], [UR4], desc[UR6] ;  /* 0x00000608040085b4 */ /* 0x0005e20008011000 */
[----:B------:R2:W-:Y:S01]  /*5ad0*/  @!P1 SYNCS.ARRIVE.TRANS64.RED.A0TR RZ, [UR21+0xd8], R7 ;  /* 0x0000d807ffff99a7 */ /* 0x0005e20008300415 */
[----:B------:R-:W-:Y:S01]  /*5ae0*/  SYNCS.ARRIVE.TRANS64.RED.A1T0 RZ, [UR37], RZ ;  /* 0x000000ffffff79a7 */ /* 0x000fe20008100425 */
[----:B-1----:R-:W-:Y:S01]  /*5af0*/  UIADD3 UR20, UPT, UPT, UR14, UR61, URZ ;  /* 0x0000003d0e147290 */ /* 0x002fe2000fffe0ff */
[----:B------:R-:W-:Y:S11]  /*5b00*/  BRA.U UP1, `(.L_x_104) ;  /* 0xfffffff101f07547 */ /* 0x000ff6000b83ffff */
[----:B------:R-:W-:-:S04]  /*5b10*/  SHF.L.U32 R2, R15, 0x1f, RZ ;  /* 0x0000001f0f027819 */ /* 0x000fc800000006ff */
[----:B------:R-:W1:Y:S02]  /*5b20*/  SYNCS.PHASECHK.TRANS64.TRYWAIT P0, [UR21+0xe0], R2 ;  /* 0x0000e002ff0075a7 */ /* 0x000e640008001115 */
[----:B-1----:R-:W-:Y:S05]  /*5b30*/  @!P0 BRA `(.L_x_105) ;  /* 0x0000003800748947 */ /* 0x002fea0003800000 */
.L_x_188:
[----:B-1----:R-:W-:-:S07]  /*5b40*/  MOV R0, UR21 ;  /* 0x0000001500007c02 */ /* 0x002fce0008000f00 */
.L_x_106:
[----:B-1----:R-:W-:-:S04]  /*5b50*/  SHF.L.U32 R2, R15, 0x1f, RZ ;  /* 0x0000001f0f027819 */ /* 0x002fc800000006ff */
[----:B------:R1:W3:Y:S03]  /*5b60*/  SYNCS.PHASECHK.TRANS64.TRYWAIT P0, [R0+URZ+0xe8], R2 ;  /* 0x0000e802000075a7 */ /* 0x0002e600080011ff */
[----:B---3--:R-:W-:Y:S05]  /*5b70*/  @!P0 NANOSLEEP.SYNCS 0x989680 ;  /* 0x009896800000895d */ /* 0x008fea0003900000 */
[----:B------:R-:W3:Y:S02]  /*5b80*/  @!P0 SYNCS.PHASECHK.TRANS64 P0, [R0+URZ+0xe8], R2 ;  /* 0x0000e802000085a7 */ /* 0x000ee400080010ff */
[----:B--23--:R-:W-:Y:S05]  /*5b90*/  @P0 EXIT ;  /* 0x000000000000094d */ /* 0x00cfea0003800000 */
[----:B------:R-:W-:Y:S05]  /*5ba0*/  BRA `(.L_x_106) ;  /* 0xfffffffc00e87947 */ /* 0x000fea000383ffff */
.L_x_95:
[----:B------:R-:W-:-:S06]  /*5bb0*/  UISETP.GE.AND UP0, UPT, UR25, 0x4, UPT ;  /* 0x000000041900788c */ /* 0x000fcc000bf06270 */
[----:B------:R-:W-:-:S13]  /*5bc0*/  PLOP3.LUT P0, PT, PT, PT, UP0, 0x80, 0x8 ;  /* 0x000000000008781c */ /* 0x000fda0003f0f008 */
[----:B------:R-:W-:Y:S05]  /*5bd0*/  @!P0 EXIT ;  /* 0x000000000000894d */ /* 0x000fea0003800000 */
[----:B------:R-:W-:Y:S01]  /*5be0*/  BAR.SYNC.DEFER_BLOCKING 0x6, 0xa0 ;  /* 0x0182800000007b1d */ /* 0x000fe20000010000 */
[----:B------:R-:W-:Y:S01]  /*5bf0*/  IMAD.SHL.U32 R79, R89, 0x20, RZ ;  /* 0x00000020594f7824 */ /* 0x000fe200078e00ff */
[----:B------:R-:W-:Y:S01]  /*5c00*/  CS2R R86, SRZ ;  /* 0x0000000000567805 */ /* 0x000fe2000001ff00 */
[----:B------:R-:W-:Y:S01]  /*5c10*/  IMAD.SHL.U32 R5, R81, 0x400, RZ ;  /* 0x0000040051057824 */ /* 0x000fe200078e00ff */
[----:B------:R-:W-:Y:S01]  /*5c20*/  CS2R R84, SRZ ;  /* 0x0000000000547805 */ /* 0x000fe2000001ff00 */
[----:B------:R-:W-:Y:S01]  /*5c30*/  IMAD.U32 R37, R89, 0x10000, RZ ;  /* 0x0001000059257824 */ /* 0x000fe200078e00ff */
[----:B------:R-:W-:Y:S01]  /*5c40*/  UMOV UR44, 0x400 ;  /* 0x00000400002c7882 */ /* 0x000fe20000000000 */
[----:B------:R-:W-:Y:S01]  /*5c50*/  LOP3.LUT R78, R79, 0xb60, RZ, 0xc0, !PT ;  /* 0x00000b604f4e7812 */ /* 0x000fe200078ec0ff */
[----:B------:R-:W-:Y:S01]  /*5c60*/  ULEA UR44, UR45, UR44, 0x18 ;  /* 0x0000002c2d2c7291 */ /* 0x000fe2000f8ec0ff */
[----:B------:R-:W1:Y:S01]  /*5c70*/  LDC.64 R74, c[0x0][0x888] ;  /* 0x00022200ff4a7b82 */ /* 0x000e620000000a00 */
[----:B------:R-:W-:Y:S01]  /*5c80*/  IMAD.SHL.U32 R4, R89, 0x4, RZ ;  /* 0x0000000459047824 */ /* 0x000fe200078e00ff */
[----:B------:R-:W-:Y:S01]  /*5c90*/  LOP3.LUT R78, R78, 0x400, R5, 0xf8, !PT ;  /* 0x000004004e4e7812 */ /* 0x000fe200078ef805 */
[----:B------:R-:W-:Y:S01]  /*5ca0*/  IMAD.SHL.U32 R5, R81, 0x200000, RZ ;  /* 0x0020000051057824 */ /* 0x000fe200078e00ff */
[C---:B------:R-:W-:Y:S01]  /*5cb0*/  LOP3.LUT R6, R79.reuse, 0x80, RZ, 0xc0, !PT ;  /* 0x000000804f067812 */ /* 0x040fe200078ec0ff */
[----:B------:R-:W-:Y:S01]  /*5cc0*/  UIADD3 UR4, UPT, UPT, UR44, 0x2200, URZ ;  /* 0x000022002c047890 */ /* 0x000fe2000fffe0ff */
[----:B------:R-:W-:Y:S01]  /*5cd0*/  LOP3.LUT P0, RZ, R79, 0x80, RZ, 0xc0, !PT ;  /* 0x000000804fff7812 */ /* 0x000fe2000780c0ff */
[----:B------:R-:W-:Y:S01]  /*5ce0*/  IMAD.MOV.U32 R36, RZ, RZ, RZ ;  /* 0x000000ffff247224 */ /* 0x000fe200078e00ff */
[----:B------:R-:W2:Y:S01]  /*5cf0*/  LDC.64 R76, c[0x0][0x890] ;  /* 0x00022400ff4c7b82 */ /* 0x000ea20000000a00 */
[----:B------:R-:W-:Y:S01]  /*5d00*/  LOP3.LUT R5, R5, 0x200000, RZ, 0xc0, !PT ;  /* 0x0020000005057812 */ /* 0x000fe200078ec0ff */
[----:B------:R-:W-:Y:S01]  /*5d10*/  IMAD.MOV.U32 R83, RZ, RZ, RZ ;  /* 0x000000ffff537224 */ /* 0x000fe200078e00ff */
[----:B------:R-:W-:Y:S01]  /*5d20*/  LOP3.LUT R4, R6, 0x10, R4, 0xf8, !PT ;  /* 0x0000001006047812 */ /* 0x000fe200078ef804 */
[----:B------:R-:W-:Y:S01]  /*5d30*/  IMAD.U32 R88, RZ, RZ, UR4 ;  /* 0x00000004ff587e24 */ /* 0x000fe2000f8e00ff */
[----:B------:R-:W-:Y:S01]  /*5d40*/  LOP3.LUT R37, R5, 0x400000, R37, 0xf8, !PT ;  /* 0x0040000005257812 */ /* 0x000fe200078ef825 */
[----:B------:R-:W3:Y:S01]  /*5d50*/  LDCU UR58, c[0x0][0x370] ;  /* 0x00006e00ff3a77ac */ /* 0x000ee20008000800 */
[----:B------:R-:W4:Y:S01]  /*5d60*/  LDS R0, [UR44+0x1b0] ;  /* 0x0001b02cff007984 */ /* 0x000f220008000800 */
[----:B------:R-:W1:Y:S01]  /*5d70*/  LDC.64 R72, c[0x0][0x8b0] ;  /* 0x00022c00ff487b82 */ /* 0x000e620000000a00 */
[----:B------:R-:W-:Y:S01]  /*5d80*/  LOP3.LUT R78, R78, R4, RZ, 0xfc, !PT ;  /* 0x000000044e4e7212 */ /* 0x000fe200078efcff */
[----:B------:R-:W1:Y:S01]  /*5d90*/  LDCU UR43, c[0x0][0xb0c] ;  /* 0x00016180ff2b77ac */ /* 0x000e620008000800 */
[----:B------:R-:W-:Y:S01]  /*5da0*/  LOP3.LUT R89, R89, 0x60, RZ, 0xc0, !PT ;  /* 0x0000006059597812 */ /* 0x000fe200078ec0ff */
[----:B------:R-:W1:Y:S04]  /*5db0*/  LDCU UR63, c[0x0][0xb20] ;  /* 0x00016400ff3f77ac */ /* 0x000e680008000800 */
[----:B------:R-:W1:Y:S01]  /*5dc0*/  LDC.64 R70, c[0x0][0x8a8] ;  /* 0x00022a00ff467b82 */ /* 0x000e620000000a00 */
[----:B------:R-:W1:Y:S01]  /*5dd0*/  LDCU UR39, c[0x0][0xb30] ;  /* 0x00016600ff2777ac */ /* 0x000e620008000800 */
[----:B------:R-:W1:Y:S01]  /*5de0*/  LDCU.64 UR56, c[0x0][0x888] ;  /* 0x00011100ff3877ac */ /* 0x000e620008000a00 */
[----:B------:R-:W1:Y:S01]  /*5df0*/  LDCU.64 UR40, c[0x0][0xb28] ;  /* 0x00016500ff2877ac */ /* 0x000e620008000a00 */
[----:B------:R-:W1:Y:S01]  /*5e00*/  LDCU.128 UR52, c[0x0][0xb10] ;  /* 0x00016200ff3477ac */ /* 0x000e620008000c00 */
[----:B------:R-:W1:Y:S01]  /*5e10*/  LDCU UR47, c[0x0][0x374] ;  /* 0x00006e80ff2f77ac */ /* 0x000e620008000800 */
[----:B------:R-:W-:Y:S01]  /*5e20*/  UIADD3 UR60, UPT, UPT, UR44, 0x200, URZ ;  /* 0x000002002c3c7890 */ /* 0x000fe2000fffe0ff */
[----:B----4-:R-:W-:Y:S01]  /*5e30*/  IMAD.IADD R37, R0, 0x1, R37 ;  /* 0x0000000100257824 */ /* 0x010fe200078e0225 */
[----:B--23--:R-:W-:-:S10]  /*5e40*/  P2R R0, PR, RZ, 0x1 ;  /* 0x00000001ff007803 */ /* 0x00cfd40000000000 */
.L_x_132:
[C---:B------:R-:W-:Y:S02]  /*5e50*/  LEA R3, R83.reuse, UR44, 0x3 ;  /* 0x0000002c53037c11 */ /* 0x040fe4000f8e18ff */
[----:B------:R-:W-:Y:S02]  /*5e60*/  SHF.L.U32 R0, R86, 0x1f, RZ ;  /* 0x0000001f56007819 */ /* 0x000fe400000006ff */
[----:B------:R-:W-:Y:S02]  /*5e70*/  LEA R4, R83, UR44, 0x4 ;  /* 0x0000002c53047c11 */ /* 0x000fe4000f8e20ff */
[----:B------:R-:W2:Y:S02]  /*5e80*/  SYNCS.PHASECHK.TRANS64.TRYWAIT P0, [R3+URZ+0x100], R0 ;  /* 0x00010000030075a7 */ /* 0x000ea400080011ff */
[----:B-12---:R-:W-:Y:S05]  /*5e90*/  @!P0 BRA `(.L_x_107) ;  /* 0x0000003400b48947 */ /* 0x006fea0003800000 */
.L_x_189:
[----:B------:R-:W3:Y:S01]  /*5ea0*/  LDS.128 R4, [R4+0x190] ;  /* 0x0001900004047984 */ /* 0x000ee20000000c00 */
[----:B------:R-:W-:Y:S01]  /*5eb0*/  UISETP.GE.AND UP0, UPT, UR42, 0x1, UPT ;  /* 0x000000012a00788c */ /* 0x000fe2000bf06270 */
[----:B------:R-:W-:Y:S01]  /*5ec0*/  @!PT LDS RZ, [RZ] ;  /* 0x00000000fffff984 */ /* 0x000fe20000000800 */
[----:B------:R-:W-:Y:S01]  /*5ed0*/  @!PT LDS RZ, [RZ] ;  /* 0x00000000fffff984 */ /* 0x000fe20000000800 */
[----:B------:R-:W-:Y:S01]  /*5ee0*/  @!PT LDS RZ, [RZ] ;  /* 0x00000000fffff984 */ /* 0x000fe20000000800 */
[----:B------:R-:W-:Y:S01]  /*5ef0*/  @!PT LDS RZ, [RZ] ;  /* 0x00000000fffff984 */ /* 0x000fe20000000800 */
[----:B------:R4:W-:Y:S06]  /*5f00*/  MEMBAR.ALL.CTA ;  /* 0x0000000000007992 */ /* 0x0009ec0000008000 */
[----:B----4-:R-:W4:Y:S01]  /*5f10*/  FENCE.VIEW.ASYNC.S ;  /* 0x00000000000073c6 */ /* 0x010f220000000000 */
[----:B---3--:R-:W-:Y:S11]  /*5f20*/  LOP3.LUT P0, RZ, R6, 0x1, RZ, 0xc0, !PT ;  /* 0x0000000106ff7812 */ /* 0x008ff6000780c0ff */
[----:B------:R-:W-:Y:S02]  /*5f30*/  @!UPT UIADD3 URZ, UPT, UPT, URZ, URZ, URZ ;  /* 0x000000fffffff290 */ /* 0x000fe4000fffe0ff */
[----:B----4-:R-:W-:Y:S01]  /*5f40*/  VOTEU.ANY UP1, P0 ;  /* 0x0000000000ff7886 */ /* 0x010fe20000020100 */
[----:B------:R-:W-:Y:S01]  /*5f50*/  PLOP3.LUT P0, PT, PT, PT, UP1, 0x80, 0x8 ;  /* 0x000000000008781c */ /* 0x000fe20003f0f018 */
[----:B------:R-:W-:Y:S11]  /*5f60*/  UP2UR UR46, UPR, URZ, 0x2 ;  /* 0x00000002ff2e7883 */ /* 0x000ff60008000000 */
[----:B------:R-:W-:Y:S01]  /*5f70*/  @!UPT UIADD3 URZ, UPT, UPT, URZ, URZ, URZ ;  /* 0x000000fffffff290 */ /* 0x000fe2000fffe0ff */
        /* <DEDUP_REMOVED lines=13> */
[----:B-1----:R-:W-:Y:S02]  /*6050*/  UIMAD.WIDE.U32 UR4, UR47, UR55, URZ ;  /* 0x000000372f0472a5 */ /* 0x002fe4000f8e00ff */
[----:B------:R-:W-:Y:S02]  /*6060*/  UIMAD.WIDE.U32 UR6, UR58, UR52, URZ ;  /* 0x000000343a0672a5 */ /* 0x000fe4000f8e00ff */
[----:B------:R-:W-:Y:S02]  /*6070*/  UISETP.NE.AND UP0, UPT, UR54, 0x1, UPT ;  /* 0x000000013600788c */ /* 0x000fe4000bf05270 */
[----:B------:R-:W-:Y:S02]  /*6080*/  UIMAD.WIDE.U32 UR8, UR37, UR55, URZ ;  /* 0x00000037250872a5 */ /* 0x000fe4000f8e00ff */
[----:B------:R-:W-:Y:S02]  /*6090*/  UIMAD.WIDE.U32 UR10, UR38, UR52, URZ ;  /* 0x00000034260a72a5 */ /* 0x000fe4000f8e00ff */
[----:B------:R-:W-:Y:S02]  /*60a0*/  UISETP.NE.AND UP1, UPT, UR43, 0x1, UPT ;  /* 0x000000012b00788c */ /* 0x000fe4000bf25270 */
[----:B------:R-:W-:Y:S01]  /*60b0*/  UISETP.NE.AND UP2, UPT, UR42, 0x1, UPT ;  /* 0x000000012a00788c */ /* 0x000fe2000bf45270 */
[----:B------:R-:W-:Y:S02]  /*60c0*/  UMOV UR4, UR5 ;  /* 0x0000000500047c82 */ /* 0x000fe40008000000 */
[----:B------:R-:W-:Y:S03]  /*60d0*/  USHF.R.U32.HI UR5, URZ, UR63, UR4 ;  /* 0x0000003fff057299 */ /* 0x000fe60008011604 */
[----:B------:R-:W-:Y:S02]  /*60e0*/  UMOV UR4, UR7 ;  /* 0x0000000700047c82 */ /* 0x000fe40008000000 */
[----:B------:R-:W-:Y:S02]  /*60f0*/  USHF.R.U32.HI UR7, URZ, UR53, UR4 ;  /* 0x00000035ff077299 */ /* 0x000fe40008011604 */
[----:B------:R-:W-:Y:S02]  /*6100*/  USEL UR4, UR47, UR5, !UP0 ;  /* 0x000000052f047287 */ /* 0x000fe4000c000000 */
[----:B------:R-:W-:Y:S01]  /*6110*/  USEL UR7, UR58, UR7, !UP1 ;  /* 0x000000073a077287 */ /* 0x000fe2000c800000 */
[----:B------:R-:W-:Y:S01]  /*6120*/  UMOV UR5, UR9 ;  /* 0x0000000900057c82 */ /* 0x000fe20008000000 */
[----:B------:R-:W-:Y:S02]  /*6130*/  UIMAD.WIDE.U32 UR8, UR4, UR40, URZ ;  /* 0x00000028040872a5 */ /* 0x000fe4000f8e00ff */
[----:B------:R-:W-:Y:S03]  /*6140*/  USHF.R.U32.HI UR6, URZ, UR63, UR5 ;  /* 0x0000003fff067299 */ /* 0x000fe60008011605 */
[----:B------:R-:W-:Y:S01]  /*6150*/  UMOV UR5, UR11 ;  /* 0x0000000b00057c82 */ /* 0x000fe20008000000 */
[----:B------:R-:W-:Y:S02]  /*6160*/  UIMAD.WIDE.U32 UR10, UR7, UR40, URZ ;  /* 0x00000028070a72a5 */ /* 0x000fe4000f8e00ff */
[----:B------:R-:W-:Y:S02]  /*6170*/  USHF.R.U32.HI UR12, URZ, UR53, UR5 ;  /* 0x00000035ff0c7299 */ /* 0x000fe40008011605 */
[----:B------:R-:W-:Y:S01]  /*6180*/  USEL UR6, UR37, UR6, !UP0 ;  /* 0x0000000625067287 */ /* 0x000fe2000c000000 */
[----:B------:R-:W-:Y:S02]  /*6190*/  UMOV UR5, UR9 ;  /* 0x0000000900057c82 */ /* 0x000fe40008000000 */
[----:B------:R-:W-:Y:S01]  /*61a0*/  UMOV UR10, UR11 ;  /* 0x0000000b000a7c82 */ /* 0x000fe20008000000 */
[----:B------:R-:W-:Y:S02]  /*61b0*/  @UP2 USHF.R.U32.HI UR4, URZ, UR41, UR5 ;  /* 0x00000029ff042299 */ /* 0x000fe40008011605 */
[----:B------:R-:W-:Y:S02]  /*61c0*/  @UP2 USHF.R.U32.HI UR7, URZ, UR41, UR10 ;  /* 0x00000029ff072299 */ /* 0x000fe4000801160a */
[----:B------:R-:W-:Y:S02]  /*61d0*/  UIMAD UR4, UR42, UR4, URZ ;  /* 0x000000042a0472a4 */ /* 0x000fe4000f8e02ff */
[----:B------:R-:W-:Y:S02]  /*61e0*/  UIMAD.WIDE.U32 UR10, UR6, UR40, URZ ;  /* 0x00000028060a72a5 */ /* 0x000fe4000f8e00ff */
[----:B------:R-:W-:Y:S02]  /*61f0*/  USEL UR5, UR38, UR12, !UP1 ;  /* 0x0000000c26057287 */ /* 0x000fe4000c800000 */
[----:B------:R-:W-:Y:S02]  /*6200*/  UIMAD UR8, UR42, UR7, URZ ;  /* 0x000000072a0872a4 */ /* 0x000fe4000f8e02ff */
[----:B------:R-:W-:Y:S03]  /*6210*/  UISETP.GE.AND UP0, UPT, UR6, UR4, UPT ;  /* 0x000000040600728c */ /* 0x000fe6000bf06270 */
[----:B------:R-:W-:Y:S01]  /*6220*/  UMOV UR4, UR11 ;  /* 0x0000000b00047c82 */ /* 0x000fe20008000000 */
[----:B------:R-:W-:Y:S02]  /*6230*/  UISETP.GE.OR UP0, UPT, UR5, UR8, UP0 ;  /* 0x000000080500728c */ /* 0x000fe40008706670 */
[----:B------:R-:W-:Y:S02]  /*6240*/  USHF.R.U32.HI UR4, URZ, UR41, UR4 ;  /* 0x00000029ff047299 */ /* 0x000fe40008011604 */
[----:B------:R-:W-:Y:S02]  /*6250*/  UIMAD.WIDE.U32 UR8, UR5, UR40, URZ ;  /* 0x00000028050872a5 */ /* 0x000fe4000f8e00ff */
[----:B------:R-:W-:Y:S02]  /*6260*/  USEL UR11, UR6, UR4, !UP2 ;  /* 0x00000004060b7287 */ /* 0x000fe4000d000000 */
[----:B------:R-:W-:Y:S02]  /*6270*/  UIADD3 UR8, UPT, UPT, -UR5, URZ, URZ ;  /* 0x000000ff05087290 */ /* 0x000fe4000fffe1ff */
[----:B------:R-:W-:Y:S01]  /*6280*/  UIADD3 UR10, UPT, UPT, -UR11, URZ, URZ ;  /* 0x000000ff0b0a7290 */ /* 0x000fe2000fffe1ff */
[----:B------:R-:W-:Y:S01]  /*6290*/  @!UP0 UMOV UR4, UR9 ;  /* 0x0000000900048c82 */ /* 0x000fe20008000000 */
[----:B------:R-:W-:Y:S02]  /*62a0*/  UIADD3 UR9, UPT, UPT, -UR6, URZ, URZ ;  /* 0x000000ff06097290 */ /* 0x000fe4000fffe1ff */
[----:B------:R-:W-:Y:S02]  /*62b0*/  @!UP0 USHF.R.U32.HI UR4, URZ, UR41, UR4 ;  /* 0x00000029ff048299 */ /* 0x000fe40008011604 */
[----:B------:R-:W-:Y:S02]  /*62c0*/  UIMAD UR10, UR42, UR10, UR6 ;  /* 0x0000000a2a0a72a4 */ /* 0x000fe4000f8e0206 */
[----:B------:R-:W-:Y:S04]  /*62d0*/  @!UP0 USEL UR4, UR5, UR4, !UP2 ;  /* 0x0000000405048287 */ /* 0x000fe8000d000000 */
[----:B------:R-:W-:Y:S02]  /*62e0*/  @!UP0 UIMAD UR10, UR7, UR10, UR4 ;  /* 0x0000000a070a82a4 */ /* 0x000fe4000f8e0204 */
[----:B------:R-:W-:Y:S02]  /*62f0*/  @!UP0 UIADD3 UR11, UPT, UPT, UR11, -UR4, URZ ;  /* 0x800000040b0b8290 */ /* 0x000fe4000fffe0ff */
[----:B------:R-:W-:Y:S02]  /*6300*/  UIMAD UR7, UR43, UR8, UR38 ;  /* 0x000000082b0772a4 */ /* 0x000fe4000f8e0226 */
[----:B------:R-:W-:Y:S02]  /*6310*/  @!UP0 UIMAD UR6, UR11, UR42, UR5 ;  /* 0x0000002a0b0682a4 */ /* 0x000fe4000f8e0205 */
[----:B------:R-:W-:Y:S01]  /*6320*/  UIMAD UR4, UR54, UR9, UR37 ;  /* 0x00000009360472a4 */ /* 0x000fe2000f8e0225 */
[----:B------:R-:W-:Y:S02]  /*6330*/  @!UP0 UMOV UR5, UR10 ;  /* 0x0000000a00058c82 */ /* 0x000fe40008000000 */
[----:B------:R-:W-:Y:S02]  /*6340*/  UIMAD UR38, UR5, UR43, UR7 ;  /* 0x0000002b052672a4 */ /* 0x000fe4000f8e0207 */
[----:B------:R-:W-:Y:S11]  /*6350*/  UIMAD UR37, UR6, UR54, UR4 ;  /* 0x00000036062572a4 */ /* 0x000ff6000f8e0204 */
[----:B------:R-:W-:Y:S01]  /*6360*/  @!UPT UIADD3 URZ, UPT, UPT, URZ, URZ, URZ ;  /* 0x000000fffffff290 */ /* 0x000fe2000fffe0ff */
.L_x_108:
[----:B-1----:R-:W-:Y:S01]  /*6370*/  UISETP.NE.AND UP0, UPT, UR39, 0x1, UPT ;  /* 0x000000012700788c */ /* 0x002fe2000bf05270 */
[----:B------:R-:W-:Y:S01]  /*6380*/  IADD3 R83, PT, PT, R83, 0x1, RZ ;  /* 0x0000000153537810 */ /* 0x000fe20007ffe0ff */
[----:B------:R-:W-:Y:S02]  /*6390*/  USHF.L.U32 UR50, UR20, 0x6, URZ ;  /* 0x0000000614327899 */ /* 0x000fe400080006ff */
[----:B------:R-:W-:Y:S07]  /*63a0*/  USHF.L.U32 UR49, UR28, 0x7, URZ ;  /* 0x000000071c317899 */ /* 0x000fee00080006ff */
[----:B------:R-:W1:Y:S01]  /*63b0*/  @!UP0 LDCU.128 UR12, c[0x0][0xb10] ;  /* 0x00016200ff0c87ac */ /* 0x000e620008000c00 */
[----:B------:R-:W3:Y:S01]  /*63c0*/  @!UP0 LDCU UR5, c[0x0][0xb0c] ;  /* 0x00016180ff0587ac */ /* 0x000ee20008000800 */
[----:B------:R-:W4:Y:S01]  /*63d0*/  @!UP0 LDCU UR10, c[0x0][0xb20] ;  /* 0x00016400ff0a87ac */ /* 0x000f220008000800 */
[----:B-1----:R-:W-:Y:S02]  /*63e0*/  UIMAD.WIDE.U32 UR8, UR38, UR12, URZ ;  /* 0x0000000c260872a5 */ /* 0x002fe4000f8e00ff */
[----:B------:R-:W-:Y:S02]  /*63f0*/  UIMAD.WIDE.U32 UR6, UR37, UR15, URZ ;  /* 0x0000000f250672a5 */ /* 0x000fe4000f8e00ff */
[----:B------:R-:W-:Y:S03]  /*6400*/  @!UP0 UISETP.NE.AND UP1, UPT, UR14, 0x1, UPT ;  /* 0x000000010e00888c */ /* 0x000fe6000bf25270 */
[----:B------:R-:W-:Y:S01]  /*6410*/  @!UP0 UMOV UR4, UR9 ;  /* 0x0000000900048c82 */ /* 0x000fe20008000000 */
[----:B---3--:R-:W-:Y:S02]  /*6420*/  @!UP0 UISETP.NE.AND UP2, UPT, UR5, 0x1, UPT ;  /* 0x000000010500888c */ /* 0x008fe4000bf45270 */
[----:B------:R-:W-:Y:S01]  /*6430*/  @!UP0 USHF.R.U32.HI UR4, URZ, UR13, UR4 ;  /* 0x0000000dff048299 */ /* 0x000fe20008011604 */
[----:B------:R-:W-:Y:S02]  /*6440*/  @!UP0 UMOV UR6, UR7 ;  /* 0x0000000700068c82 */ /* 0x000fe40008000000 */
[----:B----4-:R-:W-:Y:S02]  /*6450*/  @!UP0 USHF.R.U32.HI UR6, URZ, UR10, UR6 ;  /* 0x0000000aff068299 */ /* 0x010fe40008011606 */
[----:B------:R-:W-:Y:S02]  /*6460*/  @!UP0 USEL UR7, UR38, UR4, !UP2 ;  /* 0x0000000426078287 */ /* 0x000fe4000d000000 */
[----:B------:R-:W-:Y:S04]  /*6470*/  @!UP0 USEL UR6, UR37, UR6, !UP1 ;  /* 0x0000000625068287 */ /* 0x000fe8000c800000 */
[----:B------:R-:W-:Y:S02]  /*6480*/  @!UP0 UIADD3 UR4, UPT, UPT, -UR7, UR6, URZ ;  /* 0x0000000607048290 */ /* 0x000fe4000fffe1ff */
[----:B------:R-:W-:Y:S02]  /*6490*/  @!UP0 UIADD3 UR6, UPT, UPT, UR7, -UR6, URZ ;  /* 0x8000000607068290 */ /* 0x000fe4000fffe0ff */
[----:B------:R-:W-:Y:S02]  /*64a0*/  @!UP0 UIMAD UR38, UR4, UR5, UR38 ;  /* 0x00000005042682a4 */ /* 0x000fe4000f8e0226 */
[----:B------:R-:W-:Y:S02]  /*64b0*/  @!UP0 UIMAD UR37, UR6, UR14, UR37 ;  /* 0x0000000e062582a4 */ /* 0x000fe4000f8e0225 */
[----:B------:R-:W-:Y:S09]  /*64c0*/  ULOP3.LUT UP0, URZ, UR60, 0x90, URZ, 0xc0, !UPT ;  /* 0x000000903cff7892 */ /* 0x000ff2000f80c0ff */
[----:B------:R-:W-:Y:S05]  /*64d0*/  BRA.U !UP0, `(.L_x_109) ;  /* 0x0000000108407547 */ /* 0x000fea000b800000 */
[----:B------:R-:W1:Y:S01]  /*64e0*/  LDCU.64 UR8, c[0x4][0x80] ;  /* 0x01001000ff0877ac */ /* 0x000e620008000a00 */
[----:B------:R-:W-:Y:S01]  /*64f0*/  MOV R3, 0x0 ;  /* 0x0000000000037802 */ /* 0x000fe20000000f00 */
[----:B------:R-:W-:Y:S02]  /*6500*/  HFMA2 R12, -RZ, RZ, 0, 5.9604644775390625e-08 ;  /* 0x00000001ff0c7431 */ /* 0x000fe400000001ff */
[----:B------:R-:W-:Y:S02]  /*6510*/  IMAD.MOV.U32 R8, RZ, RZ, 0x70 ;  /* 0x00000070ff087424 */ /* 0x000fe400078e00ff */
[----:B------:R-:W-:Y:S01]  /*6520*/  IMAD.MOV.U32 R13, RZ, RZ, RZ ;  /* 0x000000ffff0d7224 */ /* 0x000fe200078e00ff */
[----:B------:R-:W3:Y:S01]  /*6530*/  LDCU.64 UR6, c[0x4][0x88] ;  /* 0x01001100ff0677ac */ /* 0x000ee20008000a00 */
[----:B------:R-:W4:Y:S01]  /*6540*/  LDC.64 R2, c[0x4][R3] ;  /* 0x0100000003027b82 */ /* 0x000f220000000a00 */
[----:B------:R-:W2:Y:S01]  /*6550*/  LDCU.64 UR4, c[0x4][0x8] ;  /* 0x01000100ff0477ac */ /* 0x000ea20008000a00 */
[----:B-1----:R-:W-:Y:S01]  /*6560*/  MOV R5, UR9 ;  /* 0x0000000900057c02 */ /* 0x002fe20008000f00 */
[----:B------:R-:W-:Y:S01]  /*6570*/  IMAD.U32 R4, RZ, RZ, UR8 ;  /* 0x00000008ff047e24 */ /* 0x000fe2000f8e00ff */
[----:B---3--:R-:W-:Y:S01]  /*6580*/  MOV R7, UR7 ;  /* 0x0000000700077c02 */ /* 0x008fe20008000f00 */
[----:B------:R-:W-:Y:S01]  /*6590*/  IMAD.U32 R6, RZ, RZ, UR6 ;  /* 0x00000006ff067e24 */ /* 0x000fe2000f8e00ff */
[----:B--2---:R-:W-:Y:S01]  /*65a0*/  MOV R11, UR5 ;  /* 0x00000005000b7c02 */ /* 0x004fe20008000f00 */
[----:B------:R-:W-:Y:S02]  /*65b0*/  IMAD.U32 R10, RZ, RZ, UR4 ;  /* 0x00000004ff0a7e24 */ /* 0x000fe4000f8e00ff */
[----:B------:R-:W-:Y:S07]  /*65c0*/  LEPC R20, `(.L_x_109) ;  /* 0x000000001014794e */ /* 0x000fee0000000000 */
[----:B----45:R-:W-:Y:S05]  /*65d0*/  CALL.ABS.NOINC R2 ;  /* 0x0000000002007343 */ /* 0x030fea0003c00000 */
.L_x_109:
[----:B------:R-:W-:Y:S01]  /*65e0*/  LOP3.LUT P0, RZ, R88, 0x90, RZ, 0xc0, !PT ;  /* 0x0000009058ff7812 */ /* 0x000fe2000780c0ff */
[----:B------:R-:W-:Y:S11]  /*65f0*/  BSSY.RECONVERGENT B6, `(.L_x_110) ;  /* 0x0000013000067945 */ /* 0x000ff60003800200 */
[----:B------:R-:W-:Y:S01]  /*6600*/  @!UPT UIADD3 URZ, UPT, UPT, URZ, URZ, URZ ;  /* 0x000000fffffff290 */ /* 0x000fe2000fffe0ff */
[----:B------:R-:W-:Y:S05]  /*6610*/  @!P0 BRA `(.L_x_111) ;  /* 0x0000000000408947 */ /* 0x000fea0003800000 */
        /* <DEDUP_REMOVED lines=16> */
.L_x_111:
[----:B------:R-:W-:Y:S05]  /*6720*/  BSYNC.RECONVERGENT B6 ;  /* 0x0000000000067941 */ /* 0x000fea0003800200 */
.L_x_110:
[----:B------:R-:W-:Y:S02]  /*6730*/  ISETP.NE.U32.AND P0, PT, RZ, UR56, PT ;  /* 0x00000038ff007c0c */ /* 0x000fe4000bf05070 */
[C---:B------:R-:W-:Y:S02]  /*6740*/  ISETP.NE.U32.AND P4, PT, R76.reuse, RZ, PT ;  /* 0x000000ff4c00720c */ /* 0x040fe40003f85070 */
[----:B------:R-:W-:Y:S02]  /*6750*/  ISETP.NE.U32.AND P1, PT, R76, RZ, PT ;  /* 0x000000ff4c00720c */ /* 0x000fe40003f25070 */
[----:B------:R-:W-:Y:S02]  /*6760*/  ISETP.NE.AND.EX P0, PT, RZ, UR57, PT, P0 ;  /* 0x00000039ff007c0c */ /* 0x000fe4000bf05300 */
[C---:B------:R-:W-:Y:S02]  /*6770*/  ISETP.NE.AND.EX P4, PT, R77.reuse, RZ, PT, P4 ;  /* 0x000000ff4d00720c */ /* 0x040fe40003f85340 */
[----:B------:R-:W-:Y:S02]  /*6780*/  ISETP.NE.AND.EX P1, PT, R77, RZ, P0, P1 ;  /* 0x000000ff4d00720c */ /* 0x000fe40000725310 */
[----:B------:R-:W-:Y:S02]  /*6790*/  ISETP.NE.U32.AND P5, PT, R72, RZ, PT ;  /* 0x000000ff4800720c */ /* 0x000fe40003fa5070 */
[----:B------:R-:W-:Y:S02]  /*67a0*/  ISETP.NE.U32.AND P2, PT, RZ, UR56, PT ;  /* 0x00000038ff007c0c */ /* 0x000fe4000bf45070 */
[----:B------:R-:W-:Y:S02]  /*67b0*/  PLOP3.LUT P0, PT, PT, PT, PT, 0x8, 0x80 ;  /* 0x000000000080781c */ /* 0x000fe40003f0e170 */
[----:B------:R-:W-:Y:S02]  /*67c0*/  ISETP.NE.AND.EX P5, PT, R73, RZ, PT, P5 ;  /* 0x000000ff4900720c */ /* 0x000fe40003fa5350 */
[----:B------:R-:W-:Y:S03]  /*67d0*/  ISETP.NE.AND.EX P2, PT, RZ, UR57, PT, P2 ;  /* 0x00000039ff007c0c */ /* 0x000fe6000bf45320 */
[----:B------:R-:W-:Y:S01]  /*67e0*/  @!P1 PLOP3.LUT P0, PT, P4, PT, PT, 0x80, 0x8 ;  /* 0x000000000008981c */ /* 0x000fe2000270f070 */
[----:B------:R-:W-:Y:S01]  /*67f0*/  @!UPT UIADD3 URZ, UPT, UPT, URZ, URZ, URZ ;  /* 0x000000fffffff290 */ /* 0x000fe2000fffe0ff */
[----:B------:R-:W-:Y:S11]  /*6800*/  @!P4 BRA `(.L_x_112) ;  /* 0x000000000030c947 */ /* 0x000ff60003800000 */
[----:B------:R-:W-:Y:S01]  /*6810*/  ISETP.NE.U32.AND P3, PT, R74, RZ, PT ;  /* 0x000000ff4a00720c */ /* 0x000fe20003f65070 */
[----:B------:R-:W1:Y:S01]  /*6820*/  LDCU.64 UR4, c[0x0][0x358] ;  /* 0x00006b00ff0477ac */ /* 0x000e620008000a00 */
[----:B------:R-:W-:Y:S02]  /*6830*/  IMAD.MOV.U32 R80, RZ, RZ, 0x1 ;  /* 0x00000001ff507424 */ /* 0x000fe400078e00ff */
[----:B------:R-:W-:Y:S11]  /*6840*/  ISETP.NE.AND.EX P3, PT, R75, RZ, PT, P3 ;  /* 0x000000ff4b00720c */ /* 0x000ff60003f65330 */
[----:B------:R-:W-:Y:S02]  /*6850*/  @!UPT UIADD3 URZ, UPT, UPT, URZ, URZ, URZ ;  /* 0x000000fffffff290 */ /* 0x000fe4000fffe0ff */
[----:B------:R-:W3:Y:S01]  /*6860*/  @P3 LDC.64 R2, c[0x0][0x888] ;  /* 0x00022200ff023b82 */ /* 0x000ee20000000a00 */
[----:B--2---:R-:W-:Y:S04]  /*6870*/  @P3 IMAD R0, R76, UR36, RZ ;  /* 0x000000244c003c24 */ /* 0x004fe8000f8e02ff */
[----:B---3--:R-:W-:Y:S04]  /*6880*/  @P3 IMAD.WIDE R2, R0, 0x4, R2 ;  /* 0x0000000400023825 */ /* 0x008fe800078e0202 */
[----:B------:R-:W-:Y:S01]  /*6890*/  HFMA2 R0, -RZ, RZ, 0, 5.9604644775390625e-08 ;  /* 0x00000001ff007431 */ /* 0x000fe200000001ff */
[----:B-1---5:R1:W5:Y:S04]  /*68a0*/  @P3 LDG.E R40, desc[UR4][R2.64] ;  /* 0x0000000402283981 */ /* 0x022368000c1e1900 */
[----:B------:R-:W-:Y:S01]  /*68b0*/  @!P3 PRMT R80, R0, 0x7610, R80 ;  /* 0x000076100050b816 */ /* 0x000fe20000000050 */
[----:B-1----:R-:W3:Y:S06]  /*68c0*/  @!P3 LDC R40, c[0x0][0x880] ;  /* 0x00022000ff28bb82 */ /* 0x002eec0000000800 */
.L_x_112:
[----:B------:R-:W-:Y:S05]  /*68d0*/  @!P5 BRA `(.L_x_113) ;  /* 0x000000000024d947 */ /* 0x000fea0003800000 */
[----:B------:R-:W-:Y:S01]  /*68e0*/  ISETP.NE.U32.AND P3, PT, R70, RZ, PT ;  /* 0x000000ff4600720c */ /* 0x000fe20003f65070 */
[----:B------:R-:W1:Y:S03]  /*68f0*/  LDCU.64 UR4, c[0x0][0x358] ;  /* 0x00006b00ff0477ac */ /* 0x000e660008000a00 */
[----:B------:R-:W-:Y:S11]  /*6900*/  ISETP.NE.AND.EX P3, PT, R71, RZ, PT, P3 ;  /* 0x000000ff4700720c */ /* 0x000ff60003f65330 */
[----:B------:R-:W-:Y:S02]  /*6910*/  @!UPT UIADD3 URZ, UPT, UPT, URZ, URZ, URZ ;  /* 0x000000fffffff290 */ /* 0x000fe4000fffe0ff */
[----:B------:R-:W4:Y:S01]  /*6920*/  @P3 LDC.64 R2, c[0x0][0x8a8] ;  /* 0x00022a00ff023b82 */ /* 0x000f220000000a00 */
[----:B--2---:R-:W-:Y:S04]  /*6930*/  @P3 IMAD R0, R72, UR36, RZ ;  /* 0x0000002448003c24 */ /* 0x004fe8000f8e02ff */
[----:B----4-:R-:W-:Y:S05]  /*6940*/  @P3 IMAD.WIDE R2, R0, 0x4, R2 ;  /* 0x0000000400023825 */ /* 0x010fea00078e0202 */
[----:B-1---5:R1:W5:Y:S02]  /*6950*/  @P3 LDG.E R38, desc[UR4][R2.64] ;  /* 0x0000000402263981 */ /* 0x022364000c1e1900 */
[----:B-1----:R-:W4:Y:S02]  /*6960*/  @!P3 LDC R38, c[0x0][0x8a0] ;  /* 0x00022800ff26bb82 */ /* 0x002f240000000800 */
.L_x_113:
[----:B---3-5:R-:W-:Y:S01]  /*6970*/  ISETP.NE.AND P3, PT, R40, RZ, PT ;  /* 0x000000ff2800720c */ /* 0x028fe20003f65270 */
[----:B------:R-:W-:Y:S01]  /*6980*/  BSSY B1, `(.L_x_114) ;  /* 0x000003f000017945 */ /* 0x000fe20003800000 */
[----:B------:R-:W-:Y:S01]  /*6990*/  SEL R3, RZ, 0xffffffff, P2 ;  /* 0xffffffffff037807 */ /* 0x000fe20001000000 */
[----:B------:R-:W-:Y:S01]  /*69a0*/  IMAD.MOV.U32 R43, RZ, RZ, 0x1 ;  /* 0x00000001ff2b7424 */ /* 0x000fe200078e00ff */
[----:B--2---:R-:W-:Y:S01]  /*69b0*/  @!P1 SEL R0, RZ, 0xffffffff, P3 ;  /* 0xffffffffff009807 */ /* 0x004fe20001800000 */
[----:B------:R-:W-:Y:S01]  /*69c0*/  IMAD R39, R36, 0x40, R37 ;  /* 0x0000004024277824 */ /* 0x000fe200078e0225 */
[----:B------:R-:W-:Y:S02]  /*69d0*/  LOP3.LUT P2, RZ, R80, 0xff, RZ, 0xc0, !PT ;  /* 0x000000ff50ff7812 */ /* 0x000fe4000784c0ff */
[----:B------:R-:W-:Y:S02]  /*69e0*/  CS2R R50, SRZ ;  /* 0x0000000000327805 */ /* 0x000fe4000001ff00 */
[----:B------:R-:W-:Y:S02]  /*69f0*/  LEA R4, R85, UR44, 0x3 ;  /* 0x0000002c55047c11 */ /* 0x000fe4000f8e18ff */
[----:B------:R-:W-:Y:S02]  /*6a00*/  CS2R R48, SRZ ;  /* 0x0000000000307805 */ /* 0x000fe4000001ff00 */
[----:B------:R-:W-:Y:S02]  /*6a10*/  @P0 SEL R0, R3, R0, !P2 ;  /* 0x0000000003000207 */ /* 0x000fe40005000000 */
[----:B------:R-:W-:Y:S02]  /*6a20*/  CS2R R46, SRZ ;  /* 0x00000000002e7805 */ /* 0x000fe4000001ff00 */
[----:B------:R-:W-:Y:S02]  /*6a30*/  LEA R82, R36, UR44, 0x3 ;  /* 0x0000002c24527c11 */ /* 0x000fe4000f8e18ff */
[----:B------:R-:W-:Y:S02]  /*6a40*/  CS2R R44, SRZ ;  /* 0x00000000002c7805 */ /* 0x000fe4000001ff00 */
[----:B------:R-:W-:Y:S02]  /*6a50*/  @!P1 LOP3.LUT R0, R0, 0x1, RZ, 0xc0, !PT ;  /* 0x0000000100009812 */ /* 0x000fe400078ec0ff */
[----:B------:R-:W-:Y:S02]  /*6a60*/  SHF.L.U32 R5, R87, 0x1f, RZ ;  /* 0x0000001f57057819 */ /* 0x000fe400000006ff */
[----:B------:R-:W-:Y:S04]  /*6a70*/  ISETP.NE.U32.OR P6, PT, R0, 0x1, P1 ;  /* 0x000000010000780c */ /* 0x000fe80000fc5470 */
[----:B------:R-:W-:Y:S09]  /*6a80*/  P2R R2, PR, RZ, 0x40 ;  /* 0x00000040ff027803 */ /* 0x000ff20000000000 */
[----:B------:R-:W-:Y:S04]  /*6a90*/  @P6 SHF.L.U32 R0, R84, 0x1f, RZ ;  /* 0x0000001f54006819 */ /* 0x000fe800000006ff */
[----:B------:R1:W2:Y:S01]  /*6aa0*/  @P6 SYNCS.PHASECHK.TRANS64.TRYWAIT P1, [R4+URZ+0xd0], R0 ;  /* 0x0000d000040065a7 */ /* 0x0002a200080211ff */
[----:B------:R3:W3:Y:S01]  /*6ab0*/  SYNCS.PHASECHK.TRANS64.TRYWAIT P0, [R82+URZ+0x120], R5 ;  /* 0x00012005520075a7 */ /* 0x0006e200080011ff */
[----:B-1----:R-:W-:Y:S04]  /*6ac0*/  SEL R0, RZ, 0xffffffff, P3 ;  /* 0xffffffffff007807 */ /* 0x002fe80001800000 */
[----:B------:R-:W-:Y:S04]  /*6ad0*/  @P4 SEL R0, R3, R0, !P2 ;  /* 0x0000000003004207 */ /* 0x000fe80005000000 */
[----:B------:R-:W-:Y:S04]  /*6ae0*/  LOP3.LUT R0, R0, 0x1, RZ, 0xc0, !PT ;  /* 0x0000000100007812 */ /* 0x000fe800078ec0ff */
[----:B------:R-:W-:Y:S04]  /*6af0*/  ISETP.NE.U32.AND P5, PT, R0, 0x1, PT ;  /* 0x000000010000780c */ /* 0x000fe80003fa5070 */
[----:B------:R-:W-:Y:S02]  /*6b00*/  P2R R56, PR, RZ, 0x20 ;  /* 0x00000020ff387803 */ /* 0x000fe40000000000 */
[----:B--2---:R-:W-:Y:S01]  /*6b10*/  @P6 SEL R43, RZ, 0x1, !P1 ;  /* 0x00000001ff2b6807 */ /* 0x004fe20004800000 */
[----:B---3--:R-:W-:Y:S06]  /*6b20*/  @!P6 BRA `(.L_x_115) ;  /* 0x000000000090e947 */ /* 0x008fec0003800000 */
[----:B------:R-:W-:Y:S01]  /*6b30*/  @P5 IMAD R6, R85, 0x1000, R78 ;  /* 0x0000100055065824 */ /* 0x000fe200078e024e */
[----:B------:R-:W-:Y:S01]  /*6b40*/  LOP3.LUT P6, RZ, R79, 0x80, RZ, 0xc0, !PT ;  /* 0x000000804fff7812 */ /* 0x000fe200078cc0ff */
[----:B------:R-:W-:Y:S01]  /*6b50*/  BSSY B0, `(.L_x_116) ;  /* 0x000000f000007945 */ /* 0x000fe20003800000 */
[----:B------:R-:W-:Y:S01]  /*6b60*/  ISETP.NE.AND P2, PT, R43, RZ, PT ;  /* 0x000000ff2b00720c */ /* 0x000fe20003f45270 */
[----:B------:R-:W-:Y:S01]  /*6b70*/  @P5 VIADD R0, R6, UR44 ;  /* 0x0000002c06005c36 */ /* 0x000fe20008000000 */
[----:B------:R-:W-:Y:S02]  /*6b80*/  PLOP3.LUT P1, PT, PT, PT, PT, 0x8, 0x80 ;  /* 0x000000000080781c */ /* 0x000fe40003f2e170 */
[----:B------:R-:W-:Y:S02]  /*6b90*/  CS2R R46, SRZ ;  /* 0x00000000002e7805 */ /* 0x000fe4000001ff00 */
[----:B------:R-:W-:Y:S01]  /*6ba0*/  @P5 PLOP3.LUT P1, PT, P6, PT, PT, 0x80, 0x8 ;  /* 0x000000000008581c */ /* 0x000fe2000372f070 */
[C---:B------:R-:W-:Y:S01]  /*6bb0*/  @P5 VIADD R3, R0.reuse, 0x10 ;  /* 0x0000001000035836 */ /* 0x040fe20000000000 */
[----:B------:R-:W-:Y:S02]  /*6bc0*/  CS2R R44, SRZ ;  /* 0x00000000002c7805 */ /* 0x000fe4000001ff00 */
[----:B------:R-:W-:Y:S02]  /*6bd0*/  CS2R R50, SRZ ;  /* 0x0000000000327805 */ /* 0x000fe4000001ff00 */
[----:B------:R-:W-:Y:S07]  /*6be0*/  CS2R R48, SRZ ;  /* 0x0000000000307805 */ /* 0x000fee000001ff00 */
[----:B------:R-:W-:Y:S01]  /*6bf0*/  @P1 VIADD R3, R0, 0xfffffff0 ;  /* 0xfffffff000031836 */ /* 0x000fe20000000000 */
[----:B------:R-:W-:Y:S06]  /*6c00*/  @P2 BRA `(.L_x_117) ;  /* 0x00000000000c2947 */ /* 0x000fec0003800000 */
[----:B------:R-:W-:Y:S04]  /*6c10*/  SHF.L.U32 R0, R84, 0x1f, RZ ;  /* 0x0000001f54007819 */ /* 0x000fe800000006ff */
[----:B------:R-:W1:Y:S02]  /*6c20*/  SYNCS.PHASECHK.TRANS64.TRYWAIT P1, [R4+URZ+0xd0], R0 ;  /* 0x0000d000040075a7 */ /* 0x000e6400080211ff */
[----:B-1----:R-:W-:Y:S05]  /*6c30*/  @!P1 BRA `(.L_x_118) ;  /* 0x0000002800609947 */ /* 0x002fea0003800000 */
.L_x_117:
[----:B------:R-:W-:Y:S05]  /*6c40*/  BSYNC B0 ;  /* 0x0000000000007941 */ /* 0x000fea0003800000 */
.L_x_116:
[----:B------:R-:W-:Y:S01]  /*6c50*/  ISETP.NE.AND P1, PT, R56, RZ, PT ;  /* 0x000000ff3800720c */ /* 0x000fe20003f25270 */
[----:B-1----:R-:W-:Y:S02]  /*6c60*/  VIADD R4, R4, 0xe0 ;  /* 0x000000e004047836 */ /* 0x002fe40000000000 */
[----:B------:R-:W-:Y:S02]  /*6c70*/  IMAD.U32 R0, RZ, RZ, UR45 ;  /* 0x0000002dff007e24 */ /* 0x000fe4000f8e00ff */
[----:B------:R-:W-:Y:S03]  /*6c80*/  VIADD R85, R85, 0x1 ;  /* 0x0000000155557836 */ /* 0x000fe60000000000 */
[----:B------:R-:W-:Y:S05]  /*6c90*/  PRMT R0, R0, 0x654, R4 ;  /* 0x0000065400007816 */ /* 0x000fea0000000004 */
[----:B------:R1:W2:Y:S04]  /*6ca0*/  @P1 LDS.128 R44, [R6+UR44+0x200] ;  /* 0x0002002c062c1984 */ /* 0x0002a80008000c00 */
[----:B------:R1:W3:Y:S01]  /*6cb0*/  @P1 LDS.128 R48, [R3+0x200] ;  /* 0x0002000003301984 */ /* 0x0002e20000000c00 */
[C---:B------:R-:W-:Y:S01]  /*6cc0*/  ISETP.NE.AND P1, PT, R85.reuse, 0x2, PT ;  /* 0x000000025500780c */ /* 0x040fe20003f25270 */
[----:B------:R-:W-:Y:S01]  /*6cd0*/  @!PT LDS RZ, [RZ] ;  /* 0x00000000fffff984 */ /* 0x000fe20000000800 */
[----:B------:R-:W-:Y:S01]  /*6ce0*/  @!PT LDS RZ, [RZ] ;  /* 0x00000000fffff984 */ /* 0x000fe20000000800 */
[----:B------:R-:W-:Y:S01]  /*6cf0*/  @!PT LDS RZ, [RZ] ;  /* 0x00000000fffff984 */ /* 0x000fe20000000800 */
[----:B------:R-:W-:Y:S01]  /*6d00*/  @!PT LDS RZ, [RZ] ;  /* 0x00000000fffff984 */ /* 0x000fe20000000800 */
[----:B------:R5:W-:Y:S06]  /*6d10*/  MEMBAR.ALL.CTA ;  /* 0x0000000000007992 */ /* 0x000bec0000008000 */
[----:B-----5:R-:W5:Y:S01]  /*6d20*/  FENCE.VIEW.ASYNC.S ;  /* 0x00000000000073c6 */ /* 0x020f620000000000 */
[----:B------:R-:W-:Y:S01]  /*6d30*/  SEL R85, R85, RZ, P1 ;  /* 0x000000ff55557207 */ /* 0x000fe20000800000 */
[----:B-----5:R5:W-:Y:S02]  /*6d40*/  SYNCS.ARRIVE.TRANS64.RED.A1T0 RZ, [R0+URZ], RZ ;  /* 0x000000ff00ff79a7 */ /* 0x020be400081004ff */
[----:B-----5:R-:W-:Y:S04]  /*6d50*/  SEL R0, RZ, 0x1, P1 ;  /* 0x00000001ff007807 */ /* 0x020fe80000800000 */
[----:B-12---:R-:W-:Y:S02]  /*6d60*/  LOP3.LUT R84, R84, R0, RZ, 0x3c, !PT ;  /* 0x0000000054547212 */ /* 0x006fe400078e3cff */
.L_x_115:
[----:B------:R-:W-:Y:S05]  /*6d70*/  BSYNC B1 ;  /* 0x0000000000017941 */ /* 0x000fea0003800000 */
.L_x_114:
[----:B------:R-:W-:Y:S04]  /*6d80*/  SHF.R.U32.HI R0, RZ, 0x15, R39 ;  /* 0x00000015ff007819 */ /* 0x000fe80000011627 */
[----:B------:R-:W-:Y:S01]  /*6d90*/  LOP3.LUT P1, RZ, R0, 0x3, R81, 0x48, !PT ;  /* 0x0000000300ff7812 */ /* 0x000fe20007824851 */
[----:B------:R-:W-:Y:S01]  /*6da0*/  @!UPT UIADD3 URZ, UPT, UPT, URZ, URZ, URZ ;  /* 0x000000fffffff290 */ /* 0x000fe2000fffe0ff */
[----:B------:R-:W-:Y:S11]  /*6db0*/  @P0 BRA `(.L_x_119) ;  /* 0x0000000000080947 */ /* 0x000ff60003800000 */
[----:B------:R-:W1:Y:S02]  /*6dc0*/  SYNCS.PHASECHK.TRANS64.TRYWAIT P0, [R82+URZ+0x120], R5 ;  /* 0x00012005520075a7 */ /* 0x000e6400080011ff */
[----:B-1----:R-:W-:Y:S05]  /*6dd0*/  @!P0 BRA `(.L_x_120) ;  /* 0x00000028000c8947 */ /* 0x002fea0003800000 */
.L_x_119:
[----:B------:R-:W-:Y:S05]  /*6de0*/  @!P1 BRA `(.L_x_121) ;  /* 0x0000000000409947 */ /* 0x000fea0003800000 */
[----:B------:R-:W1:Y:S01]  /*6df0*/  LDCU.64 UR8, c[0x4][0x70] ;  /* 0x01000e00ff0877ac */ /* 0x000e620008000a00 */
[----:B------:R-:W-:Y:S01]  /*6e00*/  MOV R15, 0x0 ;  /* 0x00000000000f7802 */ /* 0x000fe20000000f00 */
[----:B------:R-:W-:Y:S02]  /*6e10*/  HFMA2 R12, -RZ, RZ, 0, 5.9604644775390625e-08 ;  /* 0x00000001ff0c7431 */ /* 0x000fe400000001ff */
[----:B------:R-:W-:Y:S02]  /*6e20*/  IMAD.MOV.U32 R8, RZ, RZ, 0x192 ;  /* 0x00000192ff087424 */ /* 0x000fe400078e00ff */
[----:B------:R-:W-:Y:S01]  /*6e30*/  IMAD.MOV.U32 R13, RZ, RZ, RZ ;  /* 0x000000ffff0d7224 */ /* 0x000fe200078e00ff */
[----:B------:R-:W2:Y:S01]  /*6e40*/  LDCU.64 UR6, c[0x4][0x78] ;  /* 0x01000f00ff0677ac */ /* 0x000ea20008000a00 */
[----:B------:R-:W3:Y:S01]  /*6e50*/  LDC.64 R14, c[0x4][R15] ;  /* 0x010000000f0e7b82 */ /* 0x000ee20000000a00 */
[----:B------:R-:W5:Y:S01]  /*6e60*/  LDCU.64 UR4, c[0x4][0x10] ;  /* 0x01000200ff0477ac */ /* 0x000f620008000a00 */
[----:B-1----:R-:W-:Y:S01]  /*6e70*/  MOV R5, UR9 ;  /* 0x0000000900057c02 */ /* 0x002fe20008000f00 */
[----:B------:R-:W-:Y:S01]  /*6e80*/  IMAD.U32 R4, RZ, RZ, UR8 ;  /* 0x00000008ff047e24 */ /* 0x000fe2000f8e00ff */
[----:B--2---:R-:W-:Y:S01]  /*6e90*/  MOV R7, UR7 ;  /* 0x0000000700077c02 */ /* 0x004fe20008000f00 */
[----:B------:R-:W-:Y:S01]  /*6ea0*/  IMAD.U32 R6, RZ, RZ, UR6 ;  /* 0x00000006ff067e24 */ /* 0x000fe2000f8e00ff */
[----:B-----5:R-:W-:Y:S01]  /*6eb0*/  MOV R11, UR5 ;  /* 0x00000005000b7c02 */ /* 0x020fe20008000f00 */
[----:B------:R-:W-:Y:S02]  /*6ec0*/  IMAD.U32 R10, RZ, RZ, UR4 ;  /* 0x00000004ff0a7e24 */ /* 0x000fe4000f8e00ff */
[----:B------:R-:W-:Y:S07]  /*6ed0*/  LEPC R20, `(.L_x_121) ;  /* 0x000000001014794e */ /* 0x000fee0000000000 */
[----:B---34-:R-:W-:Y:S05]  /*6ee0*/  CALL.ABS.NOINC R14 ;  /* 0x000000000e007343 */ /* 0x018fea0003c00000 */
.L_x_121:
[----:B------:R-:W-:Y:S01]  /*6ef0*/  IMAD.U32 R42, R45, 0x10000, RZ ;  /* 0x000100002d2a7824 */ /* 0x000fe200078e00ff */
[----:B------:R-:W-:Y:S01]  /*6f00*/  ISETP.NE.AND P6, PT, R2, RZ, PT ;  /* 0x000000ff0200720c */ /* 0x000fe20003fc5270 */
[----:B------:R-:W-:Y:S05]  /*6f10*/  WARPSYNC.ALL ;  /* 0x0000000000007948 */ /* 0x000fea0003800000 */
[----:B------:R-:W-:Y:S01]  /*6f20*/  R2UR UR4, R39 ;  /* 0x00000000270472ca */ /* 0x000fe200000e0000 */
[----:B------:R-:W-:Y:S01]  /*6f30*/  BSSY.RECONVERGENT B0, `(.L_x_122) ;  /* 0x00000a4000007945 */ /* 0x000fe20003800200 */
[C---:B------:R-:W-:Y:S02]  /*6f40*/  SHF.L.U32 R2, R44.reuse, 0x10, RZ ;  /* 0x000000102c027819 */ /* 0x040fe400000006ff */
[C---:B------:R-:W-:Y:S02]  /*6f50*/  PRMT R3, R44.reuse, 0x8880, RZ ;  /* 0x000088802c037816 */ /* 0x040fe400000000ff */
[----:B------:R-:W-:Y:S02]  /*6f60*/  SHF.L.U32 R41, R44, 0x8, RZ ;  /* 0x000000082c297819 */ /* 0x000fe400000006ff */
[----:B------:R-:W-:Y:S02]  /*6f70*/  LOP3.LUT P5, RZ, R79, 0x80, RZ, 0xc0, !PT ;  /* 0x000000804fff7812 */ /* 0x000fe400078ac0ff */
[----:B------:R-:W-:Y:S03]  /*6f80*/  ISETP.NE.AND P0, PT, R89, RZ, PT ;  /* 0x000000ff5900720c */ /* 0x000fe60003f05270 */
[----:B-1----:R-:W4:Y:S02]  /*6f90*/  LDTM.x32 R4, tmem[UR4] ;  /* 0x00000004000479ee */ /* 0x002f2400082c0000 */
[C---:B----4-:R-:W-:Y:S01]  /*6fa0*/  IMAD R0, R38.reuse, R4, RZ ;  /* 0x0000000426007224 */ /* 0x050fe200078e02ff */
[----:B------:R-:W-:Y:S01]  /*6fb0*/  SHF.R.S32.HI R4, RZ, 0x18, R2 ;  /* 0x00000018ff047819 */ /* 0x000fe20000011402 */
[C---:B------:R-:W-:Y:S01]  /*6fc0*/  IMAD R2, R38.reuse, R5, RZ ;  /* 0x0000000526027224 */ /* 0x040fe200078e02ff */
[----:B------:R-:W-:Y:S01]  /*6fd0*/  SHF.R.S32.HI R5, RZ, 0x18, R41 ;  /* 0x00000018ff057819 */ /* 0x000fe20000011429 */
[----:B------:R-:W-:Y:S01]  /*6fe0*/  IMAD R0, R3, R40, R0 ;  /* 0x0000002803007224 */ /* 0x000fe200078e0200 */
[----:B------:R-:W-:Y:S01]  /*6ff0*/  PRMT R41, R45, 0x8880, RZ ;  /* 0x000088802d297816 */ /* 0x000fe200000000ff */
[----:B------:R-:W-:Y:S02]  /*7000*/  IMAD R3, R38, R6, RZ ;  /* 0x0000000626037224 */ /* 0x000fe400078e02ff */
[-C--:B------:R-:W-:Y:S01]  /*7010*/  IMAD R2, R4, R40.reuse, R2 ;  /* 0x0000002804027224 */ /* 0x080fe200078e0202 */
[----:B------:R-:W-:Y:S01]  /*7020*/  SHF.R.S32.HI R4, RZ, 0x18, R44 ;  /* 0x00000018ff047819 */ /* 0x000fe2000001142c */
[C---:B------:R-:W-:Y:S02]  /*7030*/  IMAD R7, R38.reuse, R7, RZ ;  /* 0x0000000726077224 */ /* 0x040fe400078e02ff */
[-C--:B------:R-:W-:Y:S02]  /*7040*/  IMAD R3, R5, R40.reuse, R3 ;  /* 0x0000002805037224 */ /* 0x080fe400078e0203 */
[----:B------:R-:W-:Y:S02]  /*7050*/  IMAD R5, R38, R9, RZ ;  /* 0x0000000926057224 */ /* 0x000fe400078e02ff */
[----:B------:R-:W-:Y:S02]  /*7060*/  IMAD R7, R4, R40, R7 ;  /* 0x0000002804077224 */ /* 0x000fe400078e0207 */
[C---:B------:R-:W-:Y:S02]  /*7070*/  IMAD R9, R38.reuse, R13, RZ ;  /* 0x0000000d26097224 */ /* 0x040fe400078e02ff */
[C---:B------:R-:W-:Y:S01]  /*7080*/  IMAD R4, R38.reuse, R8, RZ ;  /* 0x0000000826047224 */ /* 0x040fe200078e02ff */
[----:B------:R-:W-:Y:S01]  /*7090*/  I2IP.S8.S32.SAT R52, R7, R3, RZ ;  /* 0x0000000307347239 */ /* 0x000fe200000014ff */
[C---:B------:R-:W-:Y:S01]  /*70a0*/  IMAD R13, R38.reuse, R17, RZ ;  /* 0x00000011260d7224 */ /* 0x040fe200078e02ff */
[----:B------:R-:W-:Y:S01]  /*70b0*/  SHF.R.S32.HI R7, RZ, 0x18, R45 ;  /* 0x00000018ff077819 */ /* 0x000fe2000001142d */
[----:B------:R-:W-:Y:S01]  /*70c0*/  IMAD R8, R38, R12, RZ ;  /* 0x0000000c26087224 */ /* 0x000fe200078e02ff */
[----:B------:R-:W-:Y:S01]  /*70d0*/  I2IP.S8.S32.SAT R52, R2, R0, R52 ;  /* 0x0000000002347239 */ /* 0x000fe20000001434 */
[----:B------:R-:W-:Y:S01]  /*70e0*/  IMAD R17, R38, R21, RZ ;  /* 0x0000001526117224 */ /* 0x000fe200078e02ff */
[----:B------:R-:W-:Y:S01]  /*70f0*/  SHF.L.U32 R0, R46, 0x8, RZ ;  /* 0x000000082e007819 */ /* 0x000fe200000006ff */
[C---:B------:R-:W-:Y:S01]  /*7100*/  IMAD R12, R38.reuse, R16, RZ ;  /* 0x00000010260c7224 */ /* 0x040fe200078e02ff */
[----:B------:R-:W-:Y:S01]  /*7110*/  SHF.R.S32.HI R2, RZ, 0x18, R46 ;  /* 0x00000018ff027819 */ /* 0x000fe2000001142e */
[C---:B------:R-:W-:Y:S01]  /*7120*/  IMAD R21, R38.reuse, R25, RZ ;  /* 0x0000001926157224 */ /* 0x040fe200078e02ff */
[----:B------:R-:W-:Y:S01]  /*7130*/  SHF.R.S32.HI R0, RZ, 0x18, R0 ;  /* 0x00000018ff007819 */ /* 0x000fe20000011400 */
[C---:B------:R-:W-:Y:S02]  /*7140*/  IMAD R16, R38.reuse, R20, RZ ;  /* 0x0000001426107224 */ /* 0x040fe400078e02ff */
[C---:B------:R-:W-:Y:S02]  /*7150*/  IMAD R25, R38.reuse, R29, RZ ;  /* 0x0000001d26197224 */ /* 0x040fe400078e02ff */
[C---:B------:R-:W-:Y:S02]  /*7160*/  IMAD R20, R38.reuse, R24, RZ ;  /* 0x0000001826147224 */ /* 0x040fe400078e02ff */
[C---:B------:R-:W-:Y:S01]  /*7170*/  IMAD R29, R38.reuse, R33, RZ ;  /* 0x00000021261d7224 */ /* 0x040fe200078e02ff */
[----:B------:R-:W-:Y:S01]  /*7180*/  SHF.L.U32 R33, R45, 0x8, RZ ;  /* 0x000000082d217819 */ /* 0x000fe200000006ff */
[C---:B------:R-:W-:Y:S02]  /*7190*/  IMAD R24, R38.reuse, R28, RZ ;  /* 0x0000001c26187224 */ /* 0x040fe400078e02ff */
[C---:B------:R-:W-:Y:S01]  /*71a0*/  IMAD R28, R38.reuse, R32, RZ ;  /* 0x00000020261c7224 */ /* 0x040fe200078e02ff */
[----:B------:R-:W-:Y:S01]  /*71b0*/  SHF.R.S32.HI R32, RZ, 0x18, R42 ;  /* 0x00000018ff207819 */ /* 0x000fe2000001142a */
[----:B------:R-:W-:Y:S01]  /*71c0*/  IMAD R4, R41, R40, R4 ;  /* 0x0000002829047224 */ /* 0x000fe200078e0204 */
[----:B------:R-:W-:Y:S01]  /*71d0*/  SHF.R.S32.HI R3, RZ, 0x18, R33 ;  /* 0x00000018ff037819 */ /* 0x000fe20000011421 */
[----:B------:R-:W-:Y:S01]  /*71e0*/  IMAD R6, R38, R10, RZ ;  /* 0x0000000a26067224 */ /* 0x000fe200078e02ff */
[----:B------:R-:W-:Y:S01]  /*71f0*/  PRMT R33, R46, 0x8880, RZ ;  /* 0x000088802e217816 */ /* 0x000fe200000000ff */
[-C--:B------:R-:W-:Y:S01]  /*7200*/  IMAD R5, R32, R40.reuse, R5 ;  /* 0x0000002820057224 */ /* 0x080fe200078e0205 */
[----:B------:R-:W-:Y:S01]  /*7210*/  SHF.L.U32 R32, R46, 0x10, RZ ;  /* 0x000000102e207819 */ /* 0x000fe200000006ff */
[C---:B------:R-:W-:Y:S02]  /*7220*/  IMAD R11, R38.reuse, R11, RZ ;  /* 0x0000000b260b7224 */ /* 0x040fe400078e02ff */
[-C--:B------:R-:W-:Y:S02]  /*7230*/  IMAD R6, R3, R40.reuse, R6 ;  /* 0x0000002803067224 */ /* 0x080fe400078e0206 */
[----:B------:R-:W-:Y:S01]  /*7240*/  IMAD R11, R7, R40, R11 ;  /* 0x00000028070b7224 */ /* 0x000fe200078e020b */
[----:B------:R-:W-:Y:S01]  /*7250*/  SHF.R.S32.HI R7, RZ, 0x18, R32 ;  /* 0x00000018ff077819 */ /* 0x000fe20000011420 */
[----:B------:R-:W-:Y:S02]  /*7260*/  IMAD.MOV.U32 R3, RZ, RZ, R33 ;  /* 0x000000ffff037224 */ /* 0x000fe400078e0021 */
[----:B------:R-:W-:Y:S01]  /*7270*/  IMAD R10, R38, R14, RZ ;  /* 0x0000000e260a7224 */ /* 0x000fe200078e02ff */
[----:B------:R-:W-:Y:S01]  /*7280*/  I2IP.S8.S32.SAT R11, R11, R6, RZ ;  /* 0x000000060b0b7239 */ /* 0x000fe200000014ff */
[-C--:B------:R-:W-:Y:S01]  /*7290*/  IMAD R8, R3, R40.reuse, R8 ;  /* 0x0000002803087224 */ /* 0x080fe200078e0208 */
[----:B------:R-:W-:Y:S01]  /*72a0*/  SHF.L.U32 R3, R47, 0x10, RZ ;  /* 0x000000102f037819 */ /* 0x000fe200000006ff */
[-C--:B------:R-:W-:Y:S01]  /*72b0*/  IMAD R9, R7, R40.reuse, R9 ;  /* 0x0000002807097224 */ /* 0x080fe200078e0209 */
[C---:B------:R-:W-:Y:S01]  /*72c0*/  PRMT R7, R47.reuse, 0x8880, RZ ;  /* 0x000088802f077816 */ /* 0x040fe200000000ff */
[----:B------:R-:W-:Y:S01]  /*72d0*/  IMAD R10, R0, R40, R10 ;  /* 0x00000028000a7224 */ /* 0x000fe200078e020a */
[----:B------:R-:W-:Y:S01]  /*72e0*/  SHF.R.S32.HI R3, RZ, 0x18, R3 ;  /* 0x00000018ff037819 */ /* 0x000fe20000011403 */
[----:B------:R-:W-:Y:S01]  /*72f0*/  IMAD R15, R38, R15, RZ ;  /* 0x0000000f260f7224 */ /* 0x000fe200078e02ff */
[----:B------:R-:W-:Y:S01]  /*7300*/  MOV R0, R7 ;  /* 0x0000000700007202 */ /* 0x000fe20000000f00 */
[----:B------:R-:W-:Y:S01]  /*7310*/  IMAD.SHL.U32 R6, R47, 0x100, RZ ;  /* 0x000001002f067824 */ /* 0x000fe200078e00ff */
[----:B------:R-:W-:Y:S01]  /*7320*/  I2IP.S8.S32.SAT R53, R5, R4, R11 ;  /* 0x0000000405357239 */ /* 0x000fe2000000140b */
[-C--:B------:R-:W-:Y:S01]  /*7330*/  IMAD R15, R2, R40.reuse, R15 ;  /* 0x00000028020f7224 */ /* 0x080fe200078e020f */
[----:B------:R-:W-:Y:S01]  /*7340*/  SHF.R.S32.HI R2, RZ, 0x18, R47 ;  /* 0x00000018ff027819 */ /* 0x000fe2000001142f */
[----:B------:R-:W-:Y:S01]  /*7350*/  IMAD R12, R0, R40, R12 ;  /* 0x00000028000c7224 */ /* 0x000fe200078e020c */
[----:B------:R-:W-:Y:S01]  /*7360*/  SHF.R.S32.HI R6, RZ, 0x18, R6 ;  /* 0x00000018ff067819 */ /* 0x000fe20000011406 */
[----:B------:R-:W-:Y:S01]  /*7370*/  IMAD R14, R38, R18, RZ ;  /* 0x00000012260e7224 */ /* 0x000fe200078e02ff */
[----:B---3--:R-:W-:Y:S01]  /*7380*/  PRMT R0, R48, 0x8880, RZ ;  /* 0x0000888030007816 */ /* 0x008fe200000000ff */
[-C--:B------:R-:W-:Y:S01]  /*7390*/  IMAD R13, R3, R40.reuse, R13 ;  /* 0x00000028030d7224 */ /* 0x080fe200078e020d */
[C---:B------:R-:W-:Y:S01]  /*73a0*/  SHF.L.U32 R4, R49.reuse, 0x10, RZ ;  /* 0x0000001031047819 */ /* 0x040fe200000006ff */
[----:B------:R-:W-:Y:S01]  /*73b0*/  IMAD R19, R38, R19, RZ ;  /* 0x0000001326137224 */ /* 0x000fe200078e02ff */
[C---:B------:R-:W-:Y:S01]  /*73c0*/  PRMT R3, R49.reuse, 0x8880, RZ ;  /* 0x0000888031037816 */ /* 0x040fe200000000ff */
[-C--:B------:R-:W-:Y:S01]  /*73d0*/  IMAD R14, R6, R40.reuse, R14 ;  /* 0x00000028060e7224 */ /* 0x080fe200078e020e */
[----:B------:R-:W-:Y:S01]  /*73e0*/  SHF.L.U32 R5, R49, 0x8, RZ ;  /* 0x0000000831057819 */ /* 0x000fe200000006ff */
[-C--:B------:R-:W-:Y:S01]  /*73f0*/  IMAD R19, R2, R40.reuse, R19 ;  /* 0x0000002802137224 */ /* 0x080fe200078e0213 */
[----:B------:R-:W-:Y:S01]  /*7400*/  SHF.L.U32 R2, R48, 0x10, RZ ;  /* 0x0000001030027819 */ /* 0x000fe200000006ff */
[----:B------:R-:W-:Y:S01]  /*7410*/  IMAD R16, R0, R40, R16 ;  /* 0x0000002800107224 */ /* 0x000fe200078e0210 */
[----:B------:R-:W-:Y:S01]  /*7420*/  SHF.R.S32.HI R4, RZ, 0x18, R4 ;  /* 0x00000018ff047819 */ /* 0x000fe20000011404 */
[----:B------:R-:W-:Y:S01]  /*7430*/  IMAD.SHL.U32 R0, R48, 0x100, RZ ;  /* 0x0000010030007824 */ /* 0x000fe200078e00ff */
[----:B------:R-:W-:Y:S01]  /*7440*/  SHF.R.S32.HI R2, RZ, 0x18, R2 ;  /* 0x00000018ff027819 */ /* 0x000fe20000011402 */
[C---:B------:R-:W-:Y:S01]  /*7450*/  IMAD R18, R38.reuse, R22, RZ ;  /* 0x0000001626127224 */ /* 0x040fe200078e02ff */
[----:B------:R-:W-:Y:S01]  /*7460*/  I2IP.S8.S32.SAT R10, R15, R10, RZ ;  /* 0x0000000a0f0a7239 */ /* 0x000fe200000014ff */
[----:B------:R-:W-:Y:S01]  /*7470*/  IMAD R23, R38, R23, RZ ;  /* 0x0000001726177224 */ /* 0x000fe200078e02ff */
[----:B------:R-:W-:Y:S01]  /*7480*/  SHF.R.S32.HI R0, RZ, 0x18, R0 ;  /* 0x00000018ff007819 */ /* 0x000fe20000011400 */
[----:B------:R-:W-:Y:S01]  /*7490*/  IMAD R17, R2, R40, R17 ;  /* 0x0000002802117224 */ /* 0x000fe200078e0211 */
[----:B------:R-:W-:Y:S01]  /*74a0*/  SHF.R.S32.HI R2, RZ, 0x18, R48 ;  /* 0x00000018ff027819 */ /* 0x000fe20000011430 */
[----:B------:R-:W-:Y:S01]  /*74b0*/  IMAD R22, R38, R26, RZ ;  /* 0x0000001a26167224 */ /* 0x000fe200078e02ff */
[----:B------:R-:W-:Y:S01]  /*74c0*/  I2IP.S8.S32.SAT R14, R19, R14, RZ ;  /* 0x0000000e130e7239 */ /* 0x000fe200000014ff */
[-C--:B------:R-:W-:Y:S01]  /*74d0*/  IMAD R18, R0, R40.reuse, R18 ;  /* 0x0000002800127224 */ /* 0x080fe200078e0212 */
[----:B------:R-:W-:Y:S01]  /*74e0*/  SHF.R.S32.HI R0, RZ, 0x18, R5 ;  /* 0x00000018ff007819 */ /* 0x000fe20000011405 */
[-C--:B------:R-:W-:Y:S01]  /*74f0*/  IMAD R23, R2, R40.reuse, R23 ;  /* 0x0000002802177224 */ /* 0x080fe200078e0217 */
[----:B------:R-:W-:Y:S01]  /*7500*/  SHF.R.S32.HI R2, RZ, 0x18, R49 ;  /* 0x00000018ff027819 */ /* 0x000fe20000011431 */
[-C--:B------:R-:W-:Y:S01]  /*7510*/  IMAD R20, R3, R40.reuse, R20 ;  /* 0x0000002803147224 */ /* 0x080fe200078e0214 */
[----:B------:R-:W-:Y:S01]  /*7520*/  SHF.L.U32 R3, R50, 0x8, RZ ;  /* 0x0000000832037819 */ /* 0x000fe200000006ff */
[----:B------:R-:W-:Y:S01]  /*7530*/  IMAD R21, R4, R40, R21 ;  /* 0x0000002804157224 */ /* 0x000fe200078e0215 */
[----:B------:R-:W-:Y:S01]  /*7540*/  SHF.R.S32.HI R5, RZ, 0x18, R51 ;  /* 0x00000018ff057819 */ /* 0x000fe20000011433 */
[----:B------:R-:W-:Y:S01]  /*7550*/  IMAD R27, R38, R27, RZ ;  /* 0x0000001b261b7224 */ /* 0x000fe200078e02ff */
[----:B------:R-:W-:Y:S01]  /*7560*/  SHF.R.S32.HI R3, RZ, 0x18, R3 ;  /* 0x00000018ff037819 */ /* 0x000fe20000011403 */
[----:B------:R-:W-:Y:S01]  /*7570*/  IMAD.U32 R4, R50, 0x10000, RZ ;  /* 0x0001000032047824 */ /* 0x000fe200078e00ff */
[----:B------:R-:W-:Y:S01]  /*7580*/  I2IP.S8.S32.SAT R18, R23, R18, RZ ;  /* 0x0000001217127239 */ /* 0x000fe200000014ff */
[-C--:B------:R-:W-:Y:S01]  /*7590*/  IMAD R22, R0, R40.reuse, R22 ;  /* 0x0000002800167224 */ /* 0x080fe200078e0216 */
[----:B------:R-:W-:Y:S01]  /*75a0*/  PRMT R0, R50, 0x8880, RZ ;  /* 0x0000888032007816 */ /* 0x000fe200000000ff */
[----:B------:R-:W-:Y:S01]  /*75b0*/  IMAD R27, R2, R40, R27 ;  /* 0x00000028021b7224 */ /* 0x000fe200078e021b */
[----:B------:R-:W-:Y:S01]  /*75c0*/  SHF.R.S32.HI R2, RZ, 0x18, R4 ;  /* 0x00000018ff027819 */ /* 0x000fe20000011404 */
[----:B------:R-:W-:Y:S01]  /*75d0*/  IMAD R26, R38, R30, RZ ;  /* 0x0000001e261a7224 */ /* 0x000fe200078e02ff */
[----:B------:R-:W-:Y:S01]  /*75e0*/  I2IP.S8.S32.SAT R54, R9, R8, R10 ;  /* 0x0000000809367239 */ /* 0x000fe2000000140a */
[-C--:B------:R-:W-:Y:S01]  /*75f0*/  IMAD R24, R0, R40.reuse, R24 ;  /* 0x0000002800187224 */ /* 0x080fe200078e0218 */
[----:B------:R-:W-:Y:S01]  /*7600*/  SHF.R.S32.HI R0, RZ, 0x18, R50 ;  /* 0x00000018ff007819 */ /* 0x000fe20000011432 */
[-C--:B------:R-:W-:Y:S01]  /*7610*/  IMAD R25, R2, R40.reuse, R25 ;  /* 0x0000002802197224 */ /* 0x080fe200078e0219 */
[----:B------:R-:W-:Y:S01]  /*7620*/  PRMT R2, R51, 0x8880, RZ ;  /* 0x0000888033027816 */ /* 0x000fe200000000ff */
[----:B------:R-:W-:Y:S01]  /*7630*/  IMAD R26, R3, R40, R26 ;  /* 0x00000028031a7224 */ /* 0x000fe200078e021a */
[----:B------:R-:W-:Y:S01]  /*7640*/  SHF.L.U32 R3, R51, 0x10, RZ ;  /* 0x0000001033037819 */ /* 0x000fe200000006ff */
[----:B------:R-:W-:Y:S01]  /*7650*/  IMAD R31, R38, R31, RZ ;  /* 0x0000001f261f7224 */ /* 0x000fe200078e02ff */
[----:B------:R-:W-:Y:S01]  /*7660*/  I2IP.S8.S32.SAT R55, R13, R12, R14 ;  /* 0x0000000c0d377239 */ /* 0x000fe2000000140e */
[----:B------:R-:W-:Y:S01]  /*7670*/  IMAD.SHL.U32 R4, R51, 0x100, RZ ;  /* 0x0000010033047824 */ /* 0x000fe200078e00ff */
[----:B------:R-:W-:Y:S01]  /*7680*/  SHF.R.S32.HI R3, RZ, 0x18, R3 ;  /* 0x00000018ff037819 */ /* 0x000fe20000011403 */
[-C--:B------:R-:W-:Y:S02]  /*7690*/  IMAD R31, R0, R40.reuse, R31 ;  /* 0x00000028001f7224 */ /* 0x080fe400078e021f */
[----:B------:R-:W-:Y:S01]  /*76a0*/  HFMA2 R0, -RZ, RZ, 0, 9.5367431640625e-07 ;  /* 0x00000010ff007431 */ /* 0x000fe200000001ff */
[----:B------:R1:W-:Y:S01]  /*76b0*/  STS.128 [R78+UR44+0x2200], R52 ;  /* 0x002200344e007988 */ /* 0x0003e20008000c2c */
[----:B------:R-:W-:Y:S01]  /*76c0*/  SHF.R.S32.HI R4, RZ, 0x18, R4 ;  /* 0x00000018ff047819 */ /* 0x000fe20000011404 */
[----:B------:R-:W-:Y:S01]  /*76d0*/  IMAD R28, R2, R40, R28 ;  /* 0x00000028021c7224 */ /* 0x000fe200078e021c */
[----:B------:R-:W-:Y:S01]  /*76e0*/  I2IP.S8.S32.SAT R16, R17, R16, R18 ;  /* 0x0000001011107239 */ /* 0x000fe20000001412 */
[C---:B------:R-:W-:Y:S01]  /*76f0*/  IMAD R30, R38.reuse, R34, RZ ;  /* 0x00000022261e7224 */ /* 0x040fe200078e02ff */
[----:B------:R-:W-:Y:S01]  /*7700*/  I2IP.S8.S32.SAT R22, R27, R22, RZ ;  /* 0x000000161b167239 */ /* 0x000fe200000014ff */
[----:B------:R-:W-:Y:S01]  /*7710*/  IMAD R29, R3, R40, R29 ;  /* 0x00000028031d7224 */ /* 0x000fe200078e021d */
[----:B------:R-:W-:Y:S01]  /*7720*/  I2IP.S8.S32.SAT R18, R31, R26, RZ ;  /* 0x0000001a1f127239 */ /* 0x000fe200000014ff */
[----:B------:R-:W-:Y:S01]  /*7730*/  IMAD R35, R38, R35, RZ ;  /* 0x0000002326237224 */ /* 0x000fe200078e02ff */
[----:B------:R-:W-:Y:S01]  /*7740*/  IADD3 R2, PT, PT, R78, UR44, RZ ;  /* 0x0000002c4e027c10 */ /* 0x000fe2000fffe0ff */
[-C--:B------:R-:W-:Y:S01]  /*7750*/  IMAD R30, R4, R40.reuse, R30 ;  /* 0x00000028041e7224 */ /* 0x080fe200078e021e */
[----:B------:R-:W-:Y:S01]  /*7760*/  SEL R0, R0, 0xfffffff0, !P5 ;  /* 0xfffffff000007807 */ /* 0x000fe20006800000 */
[----:B------:R-:W-:Y:S01]  /*7770*/  IMAD R35, R5, R40, R35 ;  /* 0x0000002805237224 */ /* 0x000fe200078e0223 */
[----:B------:R-:W-:Y:S02]  /*7780*/  I2IP.S8.S32.SAT R17, R21, R20, R22 ;  /* 0x0000001415117239 */ /* 0x000fe40000001416 */
[----:B------:R-:W-:Y:S02]  /*7790*/  I2IP.S8.S32.SAT R18, R25, R24, R18 ;  /* 0x0000001819127239 */ /* 0x000fe40000001412 */
[----:B------:R-:W-:Y:S02]  /*77a0*/  I2IP.S8.S32.SAT R19, R35, R30, RZ ;  /* 0x0000001e23137239 */ /* 0x000fe400000014ff */
[----:B------:R-:W-:Y:S02]  /*77b0*/  IADD3 R90, PT, PT, R2, R0, RZ ;  /* 0x00000000025a7210 */ /* 0x000fe40007ffe0ff */
[----:B------:R-:W-:Y:S02]  /*77c0*/  I2IP.S8.S32.SAT R19, R29, R28, R19 ;  /* 0x0000001c1d137239 */ /* 0x000fe40000001413 */
[----:B------:R-:W-:Y:S02]  /*77d0*/  LEA R3, R85, UR44, 0x3 ;  /* 0x0000002c55037c11 */ /* 0x000fe4000f8e18ff */
[----:B------:R-:W-:Y:S01]  /*77e0*/  @P6 SHF.L.U32 R4, R84, 0x1f, RZ ;  /* 0x0000001f54046819 */ /* 0x000fe200000006ff */
[----:B------:R1:W-:Y:S01]  /*77f0*/  STS.128 [R90+0x2200], R16 ;  /* 0x002200105a007388 */ /* 0x0003e20000000c00 */
[----:B------:R-:W-:Y:S01]  /*7800*/  @!PT LDS RZ, [RZ] ;  /* 0x00000000fffff984 */ /* 0x000fe20000000800 */
[----:B------:R-:W-:Y:S01]  /*7810*/  @!PT LDS RZ, [RZ] ;  /* 0x00000000fffff984 */ /* 0x000fe20000000800 */
[----:B------:R-:W-:Y:S01]  /*7820*/  @!PT LDS RZ, [RZ] ;  /* 0x00000000fffff984 */ /* 0x000fe20000000800 */
[----:B------:R-:W-:Y:S01]  /*7830*/  @!PT LDS RZ, [RZ] ;  /* 0x00000000fffff984 */ /* 0x000fe20000000800 */
[----:B------:R2:W-:Y:S07]  /*7840*/  MEMBAR.ALL.CTA ;  /* 0x0000000000007992 */ /* 0x0005ee0000008000 */
[----:B--2---:R-:W2:Y:S02]  /*7850*/  FENCE.VIEW.ASYNC.S ;  /* 0x00000000000073c6 */ /* 0x004ea40000000000 */
[----:B--2---:R-:W-:Y:S06]  /*7860*/  BAR.SYNC.DEFER_BLOCKING 0x1, 0x80 ;  /* 0x0042000000007b1d */ /* 0x004fec0000010000 */
[----:B------:R-:W-:Y:S05]  /*7870*/  @P0 BRA `(.L_x_123) ;  /* 0x00000000003c0947 */ /* 0x000fea0003800000 */
[----:B------:R-:W2:Y:S01]  /*7880*/  LDCU.64 UR6, c[0x0][0x348] ;  /* 0x00006900ff0677ac */ /* 0x000ea20008000a00 */
[----:B------:R-:W-:Y:S01]  /*7890*/  UIADD3 UR4, UPT, UPT, UR44, 0x2200, URZ ;  /* 0x000022002c047890 */ /* 0x000fe2000fffe0ff */
[----:B------:R-:W-:Y:S01]  /*78a0*/  UMOV UR51, UR36 ;  /* 0x0000002400337c82 */ /* 0x000fe20008000000 */
[----:B------:R-:W-:Y:S02]  /*78b0*/  UIADD3 UR9, UPT, UPT, UR49, 0x40, URZ ;  /* 0x0000004031097890 */ /* 0x000fe4000fffe0ff */
[----:B------:R-:W-:Y:S02]  /*78c0*/  UIADD3 UR8, UPT, UPT, UR44, 0x2a00, URZ ;  /* 0x00002a002c087890 */ /* 0x000fe4000fffe0ff */
[----:B------:R-:W-:Y:S01]  /*78d0*/  MOV R88, UR4 ;  /* 0x0000000400587c02 */ /* 0x000fe20008000f00 */
[----:B------:R-:W-:Y:S01]  /*78e0*/  UMOV UR10, UR50 ;  /* 0x00000032000a7c82 */ /* 0x000fe20008000000 */
[----:B------:R-:W-:Y:S02]  /*78f0*/  UMOV UR11, UR36 ;  /* 0x00000024000b7c82 */ /* 0x000fe40008000000 */
[----:B------:R-:W-:Y:S01]  /*7900*/  R2UR UR48, R88 ;  /* 0x00000000583072ca */ /* 0x000fe200000e0000 */
[----:B--2---:R-:W-:Y:S04]  /*7910*/  UIADD3 UR4, UP0, UPT, UR6, 0x680, URZ ;  /* 0x0000068006047890 */ /* 0x004fe8000ff1e0ff */
[----:B------:R-:W-:Y:S09]  /*7920*/  UIADD3.X UR5, UPT, UPT, URZ, UR7, URZ, UP0, !UPT ;  /* 0x00000007ff057290 */ /* 0x000ff200087fe4ff */
[----:B------:R2:W-:Y:S01]  /*7930*/  UTMASTG.3D [UR48], [UR4] ;  /* 0x00000030040073b5 */ /* 0x0005e20008010000 */
[----:B------:R2:W-:Y:S01]  /*7940*/  UTMASTG.3D [UR8], [UR4] ;  /* 0x00000008040073b5 */ /* 0x0005e20008010000 */
[----:B------:R0:W-:Y:S01]  /*7950*/  UTMACMDFLUSH ;  /* 0x00000000000079b7 */ /* 0x0001e20000000000 */
[----:B--2---:R-:W-:Y:S04]  /*7960*/  DEPBAR.LE SB0, 0x1 ;  /* 0x000080400000791a */ /* 0x004fe80000000000 */
.L_x_123:
[----:B------:R-:W-:Y:S05]  /*7970*/  BSYNC.RECONVERGENT B0 ;  /* 0x0000000000007941 */ /* 0x000fea0003800200 */
.L_x_122:
[----:B------:R-:W-:Y:S06]  /*7980*/  BAR.SYNC.DEFER_BLOCKING 0x1, 0x80 ;  /* 0x0042000000007b1d */ /* 0x000fec0000010000 */
[----:B------:R-:W2:Y:S01]  /*7990*/  @P6 SYNCS.PHASECHK.TRANS64.TRYWAIT P0, [R3+URZ+0xd0], R4 ;  /* 0x0000d004030065a7 */ /* 0x000ea200080011ff */
[----:B------:R-:W-:Y:S01]  /*79a0*/  BSSY B1, `(.L_x_124) ;  /* 0x000001f000017945 */ /* 0x000fe20003800000 */
[----:B--2---:R-:W-:Y:S03]  /*79b0*/  @P6 SEL R43, RZ, 0x1, !P0 ;  /* 0x00000001ff2b6807 */ /* 0x004fe60004000000 */
[----:B------:R-:W-:Y:S05]  /*79c0*/  @!P6 BRA `(.L_x_125) ;  /* 0x000000000070e947 */ /* 0x000fea0003800000 */
[----:B------:R-:W-:Y:S01]  /*79d0*/  ISETP.NE.AND P1, PT, R56, RZ, PT ;  /* 0x000000ff3800720c */ /* 0x000fe20003f25270 */
[----:B------:R-:W-:Y:S01]  /*79e0*/  BSSY B0, `(.L_x_126) ;  /* 0x0000008000007945 */ /* 0x000fe20003800000 */
[----:B------:R-:W-:Y:S11]  /*79f0*/  ISETP.NE.AND P0, PT, R43, RZ, PT ;  /* 0x000000ff2b00720c */ /* 0x000ff60003f05270 */
[----:B------:R-:W-:Y:S04]  /*7a00*/  @P1 IMAD R2, R85, 0x1000, R2 ;  /* 0x0000100055021824 */ /* 0x000fe800078e0202 */
[----:B------:R-:W-:Y:S01]  /*7a10*/  @P1 IMAD.IADD R4, R0, 0x1, R2 ;  /* 0x0000000100041824 */ /* 0x000fe200078e0202 */
[----:B------:R-:W-:Y:S06]  /*7a20*/  @P0 BRA `(.L_x_127) ;  /* 0x00000000000c0947 */ /* 0x000fec0003800000 */
[----:B------:R-:W-:Y:S04]  /*7a30*/  SHF.L.U32 R0, R84, 0x1f, RZ ;  /* 0x0000001f54007819 */ /* 0x000fe800000006ff */
[----:B------:R-:W2:Y:S02]  /*7a40*/  SYNCS.PHASECHK.TRANS64.TRYWAIT P0, [R3+URZ+0xd0], R0 ;  /* 0x0000d000030075a7 */ /* 0x000ea400080011ff */
[----:B--2---:R-:W-:Y:S05]  /*7a50*/  @!P0 BRA `(.L_x_128) ;  /* 0x0000001c00008947 */ /* 0x004fea0003800000 */
.L_x_127:
[----:B------:R-:W-:Y:S05]  /*7a60*/  BSYNC B0 ;  /* 0x0000000000007941 */ /* 0x000fea0003800000 */
.L_x_126:
[----:B------:R-:W-:Y:S01]  /*7a70*/  ISETP.NE.AND P0, PT, R56, RZ, PT ;  /* 0x000000ff3800720c */ /* 0x000fe20003f05270 */
[----:B--2---:R-:W-:Y:S02]  /*7a80*/  VIADD R3, R3, 0xe0 ;  /* 0x000000e003037836 */ /* 0x004fe40000000000 */
[----:B------:R-:W-:Y:S02]  /*7a90*/  IMAD.U32 R0, RZ, RZ, UR45 ;  /* 0x0000002dff007e24 */ /* 0x000fe4000f8e00ff */
[----:B------:R-:W-:Y:S03]  /*7aa0*/  VIADD R85, R85, 0x1 ;  /* 0x0000000155557836 */ /* 0x000fe60000000000 */
[----:B------:R-:W-:Y:S05]  /*7ab0*/  PRMT R0, R0, 0x654, R3 ;  /* 0x0000065400007816 */ /* 0x000fea0000000003 */
[----:B------:R2:W3:Y:S04]  /*7ac0*/  @P0 LDS.128 R44, [R2+0x200] ;  /* 0x00020000022c0984 */ /* 0x0004e80000000c00 */
[----:B------:R2:W4:Y:S01]  /*7ad0*/  @P0 LDS.128 R48, [R4+0x200] ;  /* 0x0002000004300984 */ /* 0x0005220000000c00 */
        /* <DEDUP_REMOVED lines=10> */
[----:B--23--:R-:W-:Y:S02]  /*7b80*/  LOP3.LUT R84, R84, R0, RZ, 0x3c, !PT ;  /* 0x0000000054547212 */ /* 0x00cfe400078e3cff */
.L_x_125:
[----:B------:R-:W-:Y:S05]  /*7b90*/  BSYNC B1 ;  /* 0x0000000000017941 */ /* 0x000fea0003800000 */
.L_x_124:
[----:B------:R-:W-:Y:S05]  /*7ba0*/  VIADD R0, R39, 0x20 ;  /* 0x0000002027007836 */ /* 0x000fea0000000000 */
[----:B------:R-:W-:Y:S04]  /*7bb0*/  SHF.R.U32.HI R0, RZ, 0x15, R0 ;  /* 0x00000015ff007819 */ /* 0x000fe80000011600 */
[----:B------:R-:W-:Y:S11]  /*7bc0*/  LOP3.LUT P0, RZ, R0, 0x3, R81, 0x48, !PT ;  /* 0x0000000300ff7812 */ /* 0x000ff60007804851 */
[----:B------:R-:W-:Y:S02]  /*7bd0*/  @!UPT UIADD3 URZ, UPT, UPT, URZ, URZ, URZ ;  /* 0x000000fffffff290 */ /* 0x000fe4000fffe0ff */
[----:B------:R-:W-:Y:S05]  /*7be0*/  @!P0 BRA `(.L_x_129) ;  /* 0x0000000000408947 */ /* 0x000fea0003800000 */
[----:B------:R-:W2:Y:S01]  /*7bf0*/  LDCU.64 UR8, c[0x4][0x70] ;  /* 0x01000e00ff0877ac */ /* 0x000ea20008000a00 */
[----:B------:R-:W-:Y:S01]  /*7c00*/  MOV R3, 0x0 ;  /* 0x0000000000037802 */ /* 0x000fe20000000f00 */
[----:B------:R-:W-:Y:S02]  /*7c10*/  HFMA2 R12, -RZ, RZ, 0, 5.9604644775390625e-08 ;  /* 0x00000001ff0c7431 */ /* 0x000fe400000001ff */
[----:B------:R-:W-:Y:S02]  /*7c20*/  IMAD.MOV.U32 R8, RZ, RZ, 0x192 ;  /* 0x00000192ff087424 */ /* 0x000fe400078e00ff */
[----:B------:R-:W-:Y:S01]  /*7c30*/  IMAD.MOV.U32 R13, RZ, RZ, RZ ;  /* 0x000000ffff0d7224 */ /* 0x000fe200078e00ff */
[----:B------:R-:W3:Y:S01]  /*7c40*/  LDCU.64 UR6, c[0x4][0x78] ;  /* 0x01000f00ff0677ac */ /* 0x000ee20008000a00 */
[----:B------:R-:W1:Y:S01]  /*7c50*/  LDC.64 R2, c[0x4][R3] ;  /* 0x0100000003027b82 */ /* 0x000e620000000a00 */
[----:B------:R-:W5:Y:S01]  /*7c60*/  LDCU.64 UR4, c[0x4][0x10] ;  /* 0x01000200ff0477ac */ /* 0x000f620008000a00 */
[----:B--2---:R-:W-:Y:S01]  /*7c70*/  MOV R5, UR9 ;  /* 0x0000000900057c02 */ /* 0x004fe20008000f00 */
[----:B------:R-:W-:Y:S01]  /*7c80*/  IMAD.U32 R4, RZ, RZ, UR8 ;  /* 0x00000008ff047e24 */ /* 0x000fe2000f8e00ff */
[----:B---3--:R-:W-:Y:S01]  /*7c90*/  MOV R7, UR7 ;  /* 0x0000000700077c02 */ /* 0x008fe20008000f00 */
[----:B------:R-:W-:Y:S01]  /*7ca0*/  IMAD.U32 R6, RZ, RZ, UR6 ;  /* 0x00000006ff067e24 */ /* 0x000fe2000f8e00ff */
[----:B-----5:R-:W-:Y:S01]  /*7cb0*/  MOV R11, UR5 ;  /* 0x00000005000b7c02 */ /* 0x020fe20008000f00 */
[----:B------:R-:W-:Y:S02]  /*7cc0*/  IMAD.U32 R10, RZ, RZ, UR4 ;  /* 0x00000004ff0a7e24 */ /* 0x000fe4000f8e00ff */
[----:B------:R-:W-:Y:S07]  /*7cd0*/  LEPC R20, `(.L_x_129) ;  /* 0x000000001014794e */ /* 0x000fee0000000000 */
[----:B-1--4-:R-:W-:Y:S05]  /*7ce0*/  CALL.ABS.NOINC R2 ;  /* 0x0000000002007343 */ /* 0x012fea0003c00000 */
.L_x_129:
[----:B------:R-:W-:Y:S01]  /*7cf0*/  ISETP.NE.AND P0, PT, R89, RZ, PT ;  /* 0x000000ff5900720c */ /* 0x000fe20003f05270 */
[----:B------:R-:W-:Y:S05]  /*7d00*/  WARPSYNC.ALL ;  /* 0x0000000000007948 */ /* 0x000fea0003800000 */
[----:B------:R-:W-:Y:S01]  /*7d10*/  R2UR UR4, R39 ;  /* 0x00000000270472ca */ /* 0x000fe200000e0000 */
[----:B------:R-:W-:Y:S01]  /*7d20*/  IMAD.U32 R64, R46, 0x10000, RZ ;  /* 0x000100002e407824 */ /* 0x000fe200078e00ff */
[----:B------:R-:W-:Y:S01]  /*7d30*/  SHF.L.U32 R41, R44, 0x10, RZ ;  /* 0x000000102c297819 */ /* 0x000fe200000006ff */
[----:B----4-:R-:W-:Y:S01]  /*7d40*/  IMAD.U32 R63, R48, 0x10000, RZ ;  /* 0x00010000303f7824 */ /* 0x010fe200078e00ff */
[----:B------:R-:W-:Y:S01]  /*7d50*/  PRMT R39, R44, 0x8880, RZ ;  /* 0x000088802c277816 */ /* 0x000fe200000000ff */
[----:B-1----:R-:W-:Y:S01]  /*7d60*/  IMAD.U32 R53, R50, 0x10000, RZ ;  /* 0x0001000032357824 */ /* 0x002fe200078e00ff */
[----:B------:R-:W-:Y:S01]  /*7d70*/  SHF.L.U32 R42, R44, 0x8, RZ ;  /* 0x000000082c2a7819 */ /* 0x000fe200000006ff */
[----:B------:R-:W-:Y:S01]  /*7d80*/  BSSY.RECONVERGENT B0, `(.L_x_130) ;  /* 0x00000a1000007945 */ /* 0x000fe20003800200 */
[----:B------:R-:W-:Y:S02]  /*7d90*/  SHF.R.S32.HI R41, RZ, 0x18, R41 ;  /* 0x00000018ff297819 */ /* 0x000fe40000011429 */
[----:B------:R-:W-:Y:S02]  /*7da0*/  SHF.R.S32.HI R42, RZ, 0x18, R42 ;  /* 0x00000018ff2a7819 */ /* 0x000fe4000001142a */
[----:B------:R-:W-:Y:S01]  /*7db0*/  SHF.R.S32.HI R43, RZ, 0x18, R44 ;  /* 0x00000018ff2b7819 */ /* 0x000fe2000001142c */
[----:B------:R-:W1:Y:S01]  /*7dc0*/  LDTM.x32 R4, tmem[UR4+0x20] ;  /* 0x00002004000479ee */ /* 0x000e6200082c0000 */
[----:B------:R-:W-:Y:S01]  /*7dd0*/  NOP ;  /* 0x0000000000007918 */ /* 0x000fe20000000000 */
[----:B------:R-:W-:Y:S02]  /*7de0*/  IADD3 R82, PT, PT, R82, 0x140, RZ ;  /* 0x0000014052527810 */ /* 0x000fe40007ffe0ff */
[C---:B------:R-:W-:Y:S02]  /*7df0*/  PRMT R69, R45.reuse, 0x8880, RZ ;  /* 0x000088802d457816 */ /* 0x040fe400000000ff */
[----:B------:R-:W-:Y:S02]  /*7e00*/  LOP3.LUT R82, R82, 0xfefffff8, RZ, 0xc0, !PT ;  /* 0xfefffff852527812 */ /* 0x000fe400078ec0ff */
[----:B------:R-:W-:Y:S02]  /*7e10*/  SHF.L.U32 R68, R45, 0x10, RZ ;  /* 0x000000102d447819 */ /* 0x000fe400000006ff */
[----:B-1----:R1:W-:Y:S01]  /*7e20*/  SYNCS.ARRIVE.TRANS64.RED.A1T0 RZ, [R82+URZ], RZ ;  /* 0x000000ff52ff79a7 */ /* 0x0023e200081004ff */
[----:B------:R-:W-:Y:S02]  /*7e30*/  SHF.R.S32.HI R44, RZ, 0x18, R45 ;  /* 0x00000018ff2c7819 */ /* 0x000fe4000001142d */
[----:B------:R-:W-:Y:S02]  /*7e40*/  PRMT R66, R46, 0x8880, RZ ;  /* 0x000088802e427816 */ /* 0x000fe400000000ff */
[C---:B------:R-:W-:Y:S02]  /*7e50*/  PRMT R60, R47.reuse, 0x8880, RZ ;  /* 0x000088802f3c7816 */ /* 0x040fe400000000ff */
[C---:B------:R-:W-:Y:S02]  /*7e60*/  SHF.L.U32 R59, R47.reuse, 0x10, RZ ;  /* 0x000000102f3b7819 */ /* 0x040fe400000006ff */
[----:B------:R-:W-:Y:S02]  /*7e70*/  SHF.L.U32 R58, R47, 0x8, RZ ;  /* 0x000000082f3a7819 */ /* 0x000fe400000006ff */
[C---:B------:R-:W-:Y:S02]  /*7e80*/  PRMT R65, R48.reuse, 0x8880, RZ ;  /* 0x0000888030417816 */ /* 0x040fe400000000ff */
[----:B------:R-:W-:Y:S01]  /*7e90*/  SHF.L.U32 R62, R48, 0x8, RZ ;  /* 0x00000008303e7819 */ /* 0x000fe200000006ff */
[C---:B------:R-:W-:Y:S01]  /*7ea0*/  IMAD R0, R38.reuse, R4, RZ ;  /* 0x0000000426007224 */ /* 0x040fe200078e02ff */
[----:B------:R-:W-:Y:S01]  /*7eb0*/  SHF.R.S32.HI R4, RZ, 0x18, R68 ;  /* 0x00000018ff047819 */ /* 0x000fe20000011444 */
[C---:B------:R-:W-:Y:S01]  /*7ec0*/  IMAD R2, R38.reuse, R5, RZ ;  /* 0x0000000526027224 */ /* 0x040fe200078e02ff */
[C---:B------:R-:W-:Y:S01]  /*7ed0*/  PRMT R57, R49.reuse, 0x8880, RZ ;  /* 0x0000888031397816 */ /* 0x040fe200000000ff */
[C---:B------:R-:W-:Y:S01]  /*7ee0*/  IMAD R3, R38.reuse, R6, RZ ;  /* 0x0000000626037224 */ /* 0x040fe200078e02ff */
[----:B------:R-:W-:Y:S01]  /*7ef0*/  SHF.L.U32 R56, R49, 0x10, RZ ;  /* 0x0000001031387819 */ /* 0x000fe200000006ff */
[----:B------:R-:W-:Y:S01]  /*7f00*/  IMAD R0, R39, R40, R0 ;  /* 0x0000002827007224 */ /* 0x000fe200078e0200 */
[----:B------:R-:W-:Y:S01]  /*7f10*/  MOV R39, R66 ;  /* 0x0000004200277202 */ /* 0x000fe20000000f00 */
[----:B------:R-:W-:Y:S01]  /*7f20*/  IMAD R7, R38, R7, RZ ;  /* 0x0000000726077224 */ /* 0x000fe200078e02ff */
[----:B------:R-:W-:Y:S01]  /*7f30*/  SHF.L.U32 R55, R49, 0x8, RZ ;  /* 0x0000000831377819 */ /* 0x000fe200000006ff */
[-C--:B------:R-:W-:Y:S01]  /*7f40*/  IMAD R2, R41, R40.reuse, R2 ;  /* 0x0000002829027224 */ /* 0x080fe200078e0202 */
[----:B------:R-:W-:Y:S01]  /*7f50*/  SHF.R.S32.HI R41, RZ, 0x18, R48 ;  /* 0x00000018ff297819 */ /* 0x000fe20000011430 */
[-C--:B------:R-:W-:Y:S01]  /*7f60*/  IMAD R3, R42, R40.reuse, R3 ;  /* 0x000000282a037224 */ /* 0x080fe200078e0203 */
[----:B------:R-:W-:Y:S01]  /*7f70*/  SHF.L.U32 R48, R51, 0x8, RZ ;  /* 0x0000000833307819 */ /* 0x000fe200000006ff */
[----:B------:R-:W-:Y:S01]  /*7f80*/  IMAD R7, R43, R40, R7 ;  /* 0x000000282b077224 */ /* 0x000fe200078e0207 */
[----:B------:R-:W-:Y:S01]  /*7f90*/  SHF.L.U32 R67, R45, 0x8, RZ ;  /* 0x000000082d437819 */ /* 0x000fe200000006ff */
[C---:B------:R-:W-:Y:S01]  /*7fa0*/  IMAD R8, R38.reuse, R8, RZ ;  /* 0x0000000826087224 */ /* 0x040fe200078e02ff */
[----:B------:R-:W-:Y:S01]  /*7fb0*/  SHF.R.S32.HI R45, RZ, 0x18, R46 ;  /* 0x00000018ff2d7819 */ /* 0x000fe2000001142e */
[----:B------:R-:W-:Y:S01]  /*7fc0*/  IMAD R9, R38, R9, RZ ;  /* 0x0000000926097224 */ /* 0x000fe200078e02ff */
[----:B------:R-:W-:Y:S01]  /*7fd0*/  SHF.L.U32 R61, R46, 0x8, RZ ;  /* 0x000000082e3d7819 */ /* 0x000fe200000006ff */
[C---:B------:R-:W-:Y:S01]  /*7fe0*/  IMAD R10, R38.reuse, R10, RZ ;  /* 0x0000000a260a7224 */ /* 0x040fe200078e02ff */
[----:B------:R-:W-:Y:S01]  /*7ff0*/  SHF.R.S32.HI R46, RZ, 0x18, R47 ;  /* 0x00000018ff2e7819 */ /* 0x000fe2000001142f */
[C---:B------:R-:W-:Y:S01]  /*8000*/  IMAD R11, R38.reuse, R11, RZ ;  /* 0x0000000b260b7224 */ /* 0x040fe200078e02ff */
[----:B------:R-:W-:Y:S01]  /*8010*/  SHF.R.S32.HI R42, RZ, 0x18, R49 ;  /* 0x00000018ff2a7819 */ /* 0x000fe20000011431 */
[----:B------:R-:W-:Y:S01]  /*8020*/  IMAD R6, R38, R15, RZ ;  /* 0x0000000f26067224 */ /* 0x000fe200078e02ff */
[----:B------:R-:W-:Y:S01]  /*8030*/  PRMT R54, R50, 0x8880, RZ ;  /* 0x0000888032367816 */ /* 0x000fe200000000ff */
[----:B------:R-:W-:Y:S01]  /*8040*/  IMAD R15, R38, R20, RZ ;  /* 0x00000014260f7224 */ /* 0x000fe200078e02ff */
[----:B------:R-:W-:Y:S01]  /*8050*/  SHF.L.U32 R52, R50, 0x8, RZ ;  /* 0x0000000832347819 */ /* 0x000fe200000006ff */
[C---:B------:R-:W-:Y:S01]  /*8060*/  IMAD R20, R38.reuse, R25, RZ ;  /* 0x0000001926147224 */ /* 0x040fe200078e02ff */
[----:B------:R-:W-:Y:S01]  /*8070*/  SHF.R.S32.HI R43, RZ, 0x18, R50 ;  /* 0x00000018ff2b7819 */ /* 0x000fe20000011432 */
[C---:B------:R-:W-:Y:S01]  /*8080*/  IMAD R25, R38.reuse, R30, RZ ;  /* 0x0000001e26197224 */ /* 0x040fe200078e02ff */
[C---:B------:R-:W-:Y:S01]  /*8090*/  PRMT R50, R51.reuse, 0x8880, RZ ;  /* 0x0000888033327816 */ /* 0x040fe200000000ff */
[C---:B------:R-:W-:Y:S01]  /*80a0*/  IMAD R30, R38.reuse, R35, RZ ;  /* 0x00000023261e7224 */ /* 0x040fe200078e02ff */
[----:B------:R-:W-:Y:S02]  /*80b0*/  SHF.L.U32 R49, R51, 0x10, RZ ;  /* 0x0000001033317819 */ /* 0x000fe400000006ff */
[----:B------:R-:W-:Y:S02]  /*80c0*/  SHF.R.S32.HI R47, RZ, 0x18, R51 ;  /* 0x00000018ff2f7819 */ /* 0x000fe40000011433 */
[----:B------:R-:W-:Y:S01]  /*80d0*/  I2IP.S8.S32.SAT R51, R7, R3, RZ ;  /* 0x0000000307337239 */ /* 0x000fe200000014ff */
[----:B------:R-:W-:Y:S01]  /*80e0*/  IMAD.MOV.U32 R3, RZ, RZ, R69 ;  /* 0x000000ffff037224 */ /* 0x000fe200078e0045 */
[----:B------:R-:W-:Y:S01]  /*80f0*/  SHF.R.S32.HI R5, RZ, 0x18, R67 ;  /* 0x00000018ff057819 */ /* 0x000fe20000011443 */
[----:B------:R-:W-:Y:S01]  /*8100*/  IMAD R7, R38, R16, RZ ;  /* 0x0000001026077224 */ /* 0x000fe200078e02ff */
[----:B------:R-:W-:Y:S01]  /*8110*/  IADD3 R36, PT, PT, R36, 0x1, RZ ;  /* 0x0000000124247810 */ /* 0x000fe20007ffe0ff */
[-C--:B------:R-:W-:Y:S02]  /*8120*/  IMAD R8, R3, R40.reuse, R8 ;  /* 0x0000002803087224 */ /* 0x080fe400078e0208 */
[-C--:B------:R-:W-:Y:S02]  /*8130*/  IMAD R9, R4, R40.reuse, R9 ;  /* 0x0000002804097224 */ /* 0x080fe400078e0209 */
[-C--:B------:R-:W-:Y:S02]  /*8140*/  IMAD R10, R5, R40.reuse, R10 ;  /* 0x00000028050a7224 */ /* 0x080fe400078e020a */
[----:B------:R-:W-:Y:S02]  /*8150*/  IMAD R11, R44, R40, R11 ;  /* 0x000000282c0b7224 */ /* 0x000fe400078e020b */
[C---:B------:R-:W-:Y:S02]  /*8160*/  IMAD R3, R38.reuse, R12, RZ ;  /* 0x0000000c26037224 */ /* 0x040fe400078e02ff */
[C---:B------:R-:W-:Y:S01]  /*8170*/  IMAD R12, R38.reuse, R17, RZ ;  /* 0x00000011260c7224 */ /* 0x040fe200078e02ff */
[----:B------:R-:W-:Y:S01]  /*8180*/  I2IP.S8.S32.SAT R11, R11, R10, RZ ;  /* 0x0000000a0b0b7239 */ /* 0x000fe200000014ff */
[C---:B------:R-:W-:Y:S01]  /*8190*/  IMAD R17, R38.reuse, R22, RZ ;  /* 0x0000001626117224 */ /* 0x040fe200078e02ff */
[----:B------:R-:W-:Y:S01]  /*81a0*/  SHF.R.S32.HI R10, RZ, 0x18, R64 ;  /* 0x00000018ff0a7819 */ /* 0x000fe20000011440 */
[C---:B------:R-:W-:Y:S02]  /*81b0*/  IMAD R22, R38.reuse, R27, RZ ;  /* 0x0000001b26167224 */ /* 0x040fe400078e02ff */
[----:B------:R-:W-:Y:S01]  /*81c0*/  IMAD R27, R38, R32, RZ ;  /* 0x00000020261b7224 */ /* 0x000fe200078e02ff */
[----:B------:R-:W-:Y:S01]  /*81d0*/  I2IP.S8.S32.SAT R32, R2, R0, R51 ;  /* 0x0000000002207239 */ /* 0x000fe20000001433 */
[C---:B------:R-:W-:Y:S01]  /*81e0*/  IMAD R4, R38.reuse, R13, RZ ;  /* 0x0000000d26047224 */ /* 0x040fe200078e02ff */
[----:B------:R-:W-:Y:S01]  /*81f0*/  SHF.R.S32.HI R0, RZ, 0x18, R61 ;  /* 0x00000018ff007819 */ /* 0x000fe2000001143d */
[C---:B------:R-:W-:Y:S01]  /*8200*/  IMAD R5, R38.reuse, R14, RZ ;  /* 0x0000000e26057224 */ /* 0x040fe200078e02ff */
[----:B------:R-:W-:Y:S01]  /*8210*/  MOV R2, R60 ;  /* 0x0000003c00027202 */ /* 0x000fe20000000f00 */
[C---:B------:R-:W-:Y:S02]  /*8220*/  IMAD R13, R38.reuse, R18, RZ ;  /* 0x00000012260d7224 */ /* 0x040fe400078e02ff */
[----:B------:R-:W-:Y:S02]  /*8230*/  IMAD R3, R39, R40, R3 ;  /* 0x0000002827037224 */ /* 0x000fe400078e0203 */
[C---:B------:R-:W-:Y:S02]  /*8240*/  IMAD R18, R38.reuse, R23, RZ ;  /* 0x0000001726127224 */ /* 0x040fe400078e02ff */
[----:B------:R-:W-:Y:S02]  /*8250*/  IMAD R23, R38, R28, RZ ;  /* 0x0000001c26177224 */ /* 0x000fe400078e02ff */
[----:B------:R-:W-:Y:S02]  /*8260*/  IMAD R4, R10, R40, R4 ;  /* 0x000000280a047224 */ /* 0x000fe400078e0204 */
[----:B------:R-:W-:Y:S01]  /*8270*/  IMAD R28, R38, R33, RZ ;  /* 0x00000021261c7224 */ /* 0x000fe200078e02ff */
[----:B------:R-:W-:Y:S01]  /*8280*/  I2IP.S8.S32.SAT R33, R9, R8, R11 ;  /* 0x0000000809217239 */ /* 0x000fe2000000140b */
[-C--:B------:R-:W-:Y:S01]  /*8290*/  IMAD R5, R0, R40.reuse, R5 ;  /* 0x0000002800057224 */ /* 0x080fe200078e0205 */
[----:B------:R-:W-:Y:S01]  /*82a0*/  SHF.R.S32.HI R8, RZ, 0x18, R59 ;  /* 0x00000018ff087819 */ /* 0x000fe2000001143b */
[-C--:B------:R-:W-:Y:S01]  /*82b0*/  IMAD R6, R45, R40.reuse, R6 ;  /* 0x000000282d067224 */ /* 0x080fe200078e0206 */
[----:B------:R-:W-:Y:S01]  /*82c0*/  SHF.R.S32.HI R9, RZ, 0x18, R58 ;  /* 0x00000018ff097819 */ /* 0x000fe2000001143a */
[-C--:B------:R-:W-:Y:S01]  /*82d0*/  IMAD R7, R2, R40.reuse, R7 ;  /* 0x0000002802077224 */ /* 0x080fe200078e0207 */
[----:B------:R-:W-:Y:S01]  /*82e0*/  MOV R0, R65 ;  /* 0x0000004100007202 */ /* 0x000fe20000000f00 */
[----:B------:R-:W-:Y:S01]  /*82f0*/  IMAD R14, R38, R19, RZ ;  /* 0x00000013260e7224 */ /* 0x000fe200078e02ff */
[----:B------:R-:W-:Y:S01]  /*8300*/  I2IP.S8.S32.SAT R5, R6, R5, RZ ;  /* 0x0000000506057239 */ /* 0x000fe200000014ff */
[-C--:B------:R-:W-:Y:S01]  /*8310*/  IMAD R12, R8, R40.reuse, R12 ;  /* 0x00000028080c7224 */ /* 0x080fe200078e020c */
[----:B------:R-:W-:Y:S01]  /*8320*/  SHF.R.S32.HI R2, RZ, 0x18, R63 ;  /* 0x00000018ff027819 */ /* 0x000fe2000001143f */
[-C--:B------:R-:W-:Y:S01]  /*8330*/  IMAD R13, R9, R40.reuse, R13 ;  /* 0x00000028090d7224 */ /* 0x080fe200078e020d */
[----:B------:R-:W-:Y:S01]  /*8340*/  SHF.R.S32.HI R8, RZ, 0x18, R62 ;  /* 0x00000018ff087819 */ /* 0x000fe2000001143e */
[----:B------:R-:W-:Y:S02]  /*8350*/  IMAD R16, R38, R21, RZ ;  /* 0x0000001526107224 */ /* 0x000fe400078e02ff */
[-C--:B------:R-:W-:Y:S02]  /*8360*/  IMAD R14, R46, R40.reuse, R14 ;  /* 0x000000282e0e7224 */ /* 0x080fe400078e020e */
[-C--:B------:R-:W-:Y:S02]  /*8370*/  IMAD R15, R0, R40.reuse, R15 ;  /* 0x00000028000f7224 */ /* 0x080fe400078e020f */
[----:B------:R-:W-:Y:S01]  /*8380*/  IMAD R16, R2, R40, R16 ;  /* 0x0000002802107224 */ /* 0x000fe200078e0210 */
[----:B------:R-:W-:Y:S01]  /*8390*/  I2IP.S8.S32.SAT R13, R14, R13, RZ ;  /* 0x0000000d0e0d7239 */ /* 0x000fe200000014ff */
[C---:B------:R-:W-:Y:S01]  /*83a0*/  IMAD R19, R38.reuse, R24, RZ ;  /* 0x0000001826137224 */ /* 0x040fe200078e02ff */
[----:B------:R-:W-:Y:S01]  /*83b0*/  SHF.R.S32.HI R2, RZ, 0x18, R56 ;  /* 0x00000018ff027819 */ /* 0x000fe20000011438 */
[----:B------:R-:W-:Y:S01]  /*83c0*/  IMAD R24, R38, R29, RZ ;  /* 0x0000001d26187224 */ /* 0x000fe200078e02ff */
[----:B------:R-:W-:Y:S01]  /*83d0*/  I2IP.S8.S32.SAT R35, R12, R7, R13 ;  /* 0x000000070c237239 */ /* 0x000fe2000000140d */
[----:B------:R-:W-:Y:S02]  /*83e0*/  IMAD R17, R8, R40, R17 ;  /* 0x0000002808117224 */ /* 0x000fe400078e0211 */
[----:B------:R-:W-:Y:S02]  /*83f0*/  IMAD.MOV.U32 R0, RZ, RZ, R57 ;  /* 0x000000ffff007224 */ /* 0x000fe400078e0039 */
[----:B------:R-:W-:Y:S01]  /*8400*/  IMAD R29, R38, R34, RZ ;  /* 0x00000022261d7224 */ /* 0x000fe200078e02ff */
[----:B------:R-:W-:Y:S01]  /*8410*/  I2IP.S8.S32.SAT R34, R4, R3, R5 ;  /* 0x0000000304227239 */ /* 0x000fe20000001405 */
[-C--:B------:R-:W-:Y:S01]  /*8420*/  IMAD R18, R41, R40.reuse, R18 ;  /* 0x0000002829127224 */ /* 0x080fe200078e0212 */
[----:B------:R-:W-:Y:S01]  /*8430*/  SHF.R.S32.HI R3, RZ, 0x18, R55 ;  /* 0x00000018ff037819 */ /* 0x000fe20000011437 */
[----:B------:R-:W-:Y:S01]  /*8440*/  IMAD R19, R0, R40, R19 ;  /* 0x0000002800137224 */ /* 0x000fe200078e0213 */
[----:B------:R-:W-:Y:S01]  /*8450*/  MOV R0, R54 ;  /* 0x0000003600007202 */ /* 0x000fe20000000f00 */
[----:B------:R1:W-:Y:S01]  /*8460*/  STS.128 [R78+UR44+0x3200], R32 ;  /* 0x003200204e007988 */ /* 0x0003e20008000c2c */
        /* <DEDUP_REMOVED lines=8> */
[----:B------:R-:W-:Y:S01]  /*84f0*/  I2IP.S8.S32.SAT R16, R16, R15, R17 ;  /* 0x0000000f10107239 */ /* 0x000fe20000001411 */
[-C--:B------:R-:W-:Y:S01]  /*8500*/  IMAD R23, R0, R40.reuse, R23 ;  /* 0x0000002800177224 */ /* 0x080fe200078e0217 */
[----:B------:R-:W-:Y:S01]  /*8510*/  SHF.R.S32.HI R0, RZ, 0x18, R52 ;  /* 0x00000018ff007819 */ /* 0x000fe20000011434 */
[----:B------:R-:W-:Y:S01]  /*8520*/  IMAD R24, R2, R40, R24 ;  /* 0x0000002802187224 */ /* 0x000fe200078e0218 */
[----:B------:R-:W-:Y:S01]  /*8530*/  MOV R2, R50 ;  /* 0x0000003200027202 */ /* 0x000fe20000000f00 */
[----:B------:R-:W-:Y:S01]  /*8540*/  IMAD R26, R38, R31, RZ ;  /* 0x0000001f261a7224 */ /* 0x000fe200078e02ff */
[----:B------:R-:W-:Y:S01]  /*8550*/  I2IP.S8.S32.SAT R17, R22, R21, RZ ;  /* 0x0000001516117239 */ /* 0x000fe200000014ff */
[-C--:B------:R-:W-:Y:S02]  /*8560*/  IMAD R25, R0, R40.reuse, R25 ;  /* 0x0000002800197224 */ /* 0x080fe400078e0219 */
[-C--:B------:R-:W-:Y:S01]  /*8570*/  IMAD R26, R43, R40.reuse, R26 ;  /* 0x000000282b1a7224 */ /* 0x080fe200078e021a */
[----:B------:R-:W-:Y:S01]  /*8580*/  I2IP.S8.S32.SAT R17, R20, R19, R17 ;  /* 0x0000001314117239 */ /* 0x000fe20000001411 */
[-C--:B------:R-:W-:Y:S02]  /*8590*/  IMAD R27, R2, R40.reuse, R27 ;  /* 0x00000028021b7224 */ /* 0x080fe400078e021b */
[-C--:B------:R-:W-:Y:S01]  /*85a0*/  IMAD R28, R3, R40.reuse, R28 ;  /* 0x00000028031c7224 */ /* 0x080fe200078e021c */
[----:B------:R-:W-:Y:S01]  /*85b0*/  I2IP.S8.S32.SAT R18, R26, R25, RZ ;  /* 0x000000191a127239 */ /* 0x000fe200000014ff */
[-C--:B------:R-:W-:Y:S02]  /*85c0*/  IMAD R29, R4, R40.reuse, R29 ;  /* 0x00000028041d7224 */ /* 0x080fe400078e021d */
[----:B------:R-:W-:Y:S01]  /*85d0*/  IMAD R30, R47, R40, R30 ;  /* 0x000000282f1e7224 */ /* 0x000fe200078e021e */
[----:B------:R-:W-:Y:S04]  /*85e0*/  I2IP.S8.S32.SAT R18, R24, R23, R18 ;  /* 0x0000001718127239 */ /* 0x000fe80000001412 */
[----:B------:R-:W-:Y:S04]  /*85f0*/  I2IP.S8.S32.SAT R29, R30, R29, RZ ;  /* 0x0000001d1e1d7239 */ /* 0x000fe800000014ff */
[----:B------:R-:W-:Y:S05]  /*8600*/  I2IP.S8.S32.SAT R19, R28, R27, R29 ;  /* 0x0000001b1c137239 */ /* 0x000fea000000141d */
        /* <DEDUP_REMOVED lines=10> */
[----:B------:R-:W-:Y:S02]  /*86b0*/  UIADD3 UR13, UPT, UPT, UR49, 0x20, URZ ;  /* 0x00000020310d7890 */ /* 0x000fe4000fffe0ff */
[----:B------:R-:W-:Y:S01]  /*86c0*/  UIADD3 UR12, UPT, UPT, UR44, 0x3200, URZ ;  /* 0x000032002c0c7890 */ /* 0x000fe2000fffe0ff */
[----:B------:R-:W-:Y:S01]  /*86d0*/  UMOV UR14, UR50 ;  /* 0x00000032000e7c82 */ /* 0x000fe20008000000 */
[----:B------:R-:W-:Y:S01]  /*86e0*/  UMOV UR15, UR36 ;  /* 0x00000024000f7c82 */ /* 0x000fe20008000000 */
[----:B------:R-:W-:Y:S02]  /*86f0*/  UIADD3 UR9, UPT, UPT, UR49, 0x60, URZ ;  /* 0x0000006031097890 */ /* 0x000fe4000fffe0ff */
[----:B------:R-:W-:Y:S01]  /*8700*/  UIADD3 UR8, UPT, UPT, UR44, 0x3a00, URZ ;  /* 0x00003a002c087890 */ /* 0x000fe2000fffe0ff */
[----:B------:R-:W-:Y:S01]  /*8710*/  UMOV UR10, UR50 ;  /* 0x00000032000a7c82 */ /* 0x000fe20008000000 */
[----:B------:R-:W-:Y:S01]  /*8720*/  UMOV UR11, UR36 ;  /* 0x00000024000b7c82 */ /* 0x000fe20008000000 */
[----:B--2---:R-:W-:Y:S04]  /*8730*/  UIADD3 UR4, UP0, UPT, UR6, 0x680, URZ ;  /* 0x0000068006047890 */ /* 0x004fe8000ff1e0ff */
[----:B------:R-:W-:Y:S09]  /*8740*/  UIADD3.X UR5, UPT, UPT, URZ, UR7, URZ, UP0, !UPT ;  /* 0x00000007ff057290 */ /* 0x000ff200087fe4ff */
[----:B------:R2:W-:Y:S01]  /*8750*/  UTMASTG.3D [UR12], [UR4] ;  /* 0x0000000c040073b5 */ /* 0x0005e20008010000 */
[----:B------:R2:W-:Y:S01]  /*8760*/  UTMASTG.3D [UR8], [UR4] ;  /* 0x00000008040073b5 */ /* 0x0005e20008010000 */
[----:B------:R0:W-:Y:S01]  /*8770*/  UTMACMDFLUSH ;  /* 0x00000000000079b7 */ /* 0x0001e20000000000 */
[----:B--2---:R-:W-:Y:S04]  /*8780*/  DEPBAR.LE SB0, 0x1 ;  /* 0x000080400000791a */ /* 0x004fe80000000000 */
.L_x_131:
[----:B------:R-:W-:Y:S05]  /*8790*/  BSYNC.RECONVERGENT B0 ;  /* 0x0000000000007941 */ /* 0x000fea0003800200 */
.L_x_130:
[----:B------:R-:W-:Y:S01]  /*87a0*/  BAR.SYNC.DEFER_BLOCKING 0x1, 0x80 ;  /* 0x0042000000007b1d */ /* 0x000fe20000010000 */
[----:B------:R-:W-:Y:S01]  /*87b0*/  ISETP.NE.AND P0, PT, R83, 0x2, PT ;  /* 0x000000025300780c */ /* 0x000fe20003f05270 */
[----:B------:R-:W-:Y:S01]  /*87c0*/  UISETP.NE.AND UP0, UPT, UR46, URZ, UPT ;  /* 0x000000ff2e00728c */ /* 0x000fe2000bf05270 */
[----:B------:R-:W-:Y:S01]  /*87d0*/  ISETP.NE.AND P1, PT, R36, 0x4, PT ;  /* 0x000000042400780c */ /* 0x000fe20003f25270 */
[----:B------:R-:W-:Y:S01]  /*87e0*/  UIADD3 UR28, UPT, UPT, UR37, UR62, URZ ;  /* 0x0000003e251c7290 */ /* 0x000fe2000fffe0ff */
[----:B------:R-:W-:Y:S01]  /*87f0*/  SEL R2, RZ, 0x1, P0 ;  /* 0x00000001ff027807 */ /* 0x000fe20000000000 */
[----:B------:R-:W-:Y:S01]  /*8800*/  UIADD3 UR20, UPT, UPT, UR38, UR61, URZ ;  /* 0x0000003d26147290 */ /* 0x000fe2000fffe0ff */
[----:B------:R-:W-:Y:S02]  /*8810*/  SEL R0, RZ, 0x1, P1 ;  /* 0x00000001ff007807 */ /* 0x000fe40000800000 */
[----:B------:R-:W-:Y:S02]  /*8820*/  LOP3.LUT R86, R86, R2, RZ, 0x3c, !PT ;  /* 0x0000000256567212 */ /* 0x000fe400078e3cff */
[----:B------:R-:W-:Y:S02]  /*8830*/  LOP3.LUT R87, R87, R0, RZ, 0x3c, !PT ;  /* 0x0000000057577212 */ /* 0x000fe400078e3cff */
[----:B------:R-:W-:Y:S02]  /*8840*/  SEL R83, R83, RZ, P0 ;  /* 0x000000ff53537207 */ /* 0x000fe40000000000 */
[----:B------:R-:W-:Y:S01]  /*8850*/  SEL R36, R36, RZ, P1 ;  /* 0x000000ff24247207 */ /* 0x000fe20000800000 */
[----:B------:R-:W-:Y:S01]  /*8860*/  UMOV UR36, UR59 ;  /* 0x0000003b00247c82 */ /* 0x000fe20008000000 */
[----:B------:R-:W-:Y:S05]  /*8870*/  BRA.U UP0, `(.L_x_132) ;  /* 0xffffffd500747547 */ /* 0x000fea000b83ffff */
[----:B------:R-:W-:Y:S05]  /*8880*/  EXIT ;  /* 0x000000000000794d */ /* 0x000fea0003800000 */
.L_x_25:
[----:B--2---:R2:W3:Y:S02]  /*8890*/  SYNCS.PHASECHK.TRANS64.TRYWAIT P0, [R0+URZ+0x170], R2 ;  /* 0x00017002000075a7 */ /* 0x0044e400080011ff */
[----:B---3--:R-:W-:Y:S05]  /*88a0*/  @!P0 NANOSLEEP.SYNCS 0x989680 ;  /* 0x009896800000895d */ /* 0x008fea0003900000 */
[----:B------:R-:W3:Y:S02]  /*88b0*/  @!P0 SYNCS.PHASECHK.TRANS64 P0, [R0+URZ+0x170], R2 ;  /* 0x00017002000085a7 */ /* 0x000ee400080010ff */
[----:B---3--:R-:W-:Y:S05]  /*88c0*/  @!P0 BRA `(.L_x_25) ;  /* 0xfffffffc00f08947 */ /* 0x008fea000383ffff */
[----:B------:R-:W-:Y:S05]  /*88d0*/  BRA `(.L_x_133) ;  /* 0xffffff9400387947 */ /* 0x000fea000383ffff */
.L_x_28:
[----:B-1----:R-:W-:-:S07]  /*88e0*/  MOV R0, UR33 ;  /* 0x0000002100007c02 */ /* 0x002fce0008000f00 */
.L_x_134:
[----:B-1----:R1:W2:Y:S02]  /*88f0*/  SYNCS.PHASECHK.TRANS64.TRYWAIT P0, [R0+URZ+0x68], R3 ;  /* 0x00006803000075a7 */ /* 0x0022a400080011ff */
[----:B--2---:R-:W-:Y:S05]  /*8900*/  @!P0 NANOSLEEP.SYNCS 0x989680 ;  /* 0x009896800000895d */ /* 0x004fea0003900000 */
[----:B------:R-:W2:Y:S02]  /*8910*/  @!P0 SYNCS.PHASECHK.TRANS64 P0, [R0+URZ+0x68], R3 ;  /* 0x00006803000085a7 */ /* 0x000ea400080010ff */
[----:B--2---:R-:W-:Y:S05]  /*8920*/  @!P0 BRA `(.L_x_134) ;  /* 0xfffffffc00f08947 */ /* 0x004fea000383ffff */
[----:B------:R-:W-:Y:S05]  /*8930*/  BRA `(.L_x_27) ;  /* 0xffffff9400907947 */ /* 0x000fea000383ffff */
.L_x_35:
[----:B-1----:R-:W-:-:S07]  /*8940*/  MOV R0, UR17 ;  /* 0x0000001100007c02 */ /* 0x002fce0008000f00 */
.L_x_135:
[----:B-1----:R1:W2:Y:S02]  /*8950*/  SYNCS.PHASECHK.TRANS64.TRYWAIT P0, [R0+URZ+0x68], R3 ;  /* 0x00006803000075a7 */ /* 0x0022a400080011ff */
[----:B--2---:R-:W-:Y:S05]  /*8960*/  @!P0 NANOSLEEP.SYNCS 0x989680 ;  /* 0x009896800000895d */ /* 0x004fea0003900000 */
[----:B------:R-:W2:Y:S02]  /*8970*/  @!P0 SYNCS.PHASECHK.TRANS64 P0, [R0+URZ+0x68], R3 ;  /* 0x00006803000085a7 */ /* 0x000ea400080010ff */
[----:B--2---:R-:W-:Y:S05]  /*8980*/  @!P0 BRA `(.L_x_135) ;  /* 0xfffffffc00f08947 */ /* 0x004fea000383ffff */
[----:B------:R-:W-:Y:S05]  /*8990*/  BRA `(.L_x_34) ;  /* 0xffffff9800587947 */ /* 0x000fea000383ffff */
.L_x_40:
[----:B-1----:R1:W2:Y:S02]  /*89a0*/  SYNCS.PHASECHK.TRANS64.TRYWAIT P0, [R3+URZ+0x100], R0 ;  /* 0x00010000030075a7 */ /* 0x0022a400080011ff */
[----:B--2---:R-:W-:Y:S05]  /*89b0*/  @!P0 NANOSLEEP.SYNCS 0x989680 ;  /* 0x009896800000895d */ /* 0x004fea0003900000 */
[----:B------:R-:W2:Y:S02]  /*89c0*/  @!P0 SYNCS.PHASECHK.TRANS64 P0, [R3+URZ+0x100], R0 ;  /* 0x00010000030085a7 */ /* 0x000ea400080010ff */
[----:B--2---:R-:W-:Y:S05]  /*89d0*/  @!P0 BRA `(.L_x_40) ;  /* 0xfffffffc00f08947 */ /* 0x004fea000383ffff */
[----:B------:R-:W-:Y:S05]  /*89e0*/  BRA `(.L_x_136) ;  /* 0xffffff9c00087947 */ /* 0x000fea000383ffff */
.L_x_44:
[----:B------:R-:W-:-:S07]  /*89f0*/  MOV R0, UR4 ;  /* 0x0000000400007c02 */ /* 0x000fce0008000f00 */
.L_x_137:
[----:B-1----:R1:W2:Y:S02]  /*8a00*/  SYNCS.PHASECHK.TRANS64.TRYWAIT P0, [R0+URZ], R2 ;  /* 0x00000002000075a7 */ /* 0x0022a400080011ff */
[----:B--2---:R-:W-:Y:S05]  /*8a10*/  @!P0 NANOSLEEP.SYNCS 0x989680 ;  /* 0x009896800000895d */ /* 0x004fea0003900000 */
[----:B------:R-:W2:Y:S02]  /*8a20*/  @!P0 SYNCS.PHASECHK.TRANS64 P0, [R0+URZ], R2 ;  /* 0x00000002000085a7 */ /* 0x000ea400080010ff */
[----:B--2---:R-:W-:Y:S05]  /*8a30*/  @!P0 BRA `(.L_x_137) ;  /* 0xfffffffc00f08947 */ /* 0x004fea000383ffff */
[----:B------:R-:W-:Y:S05]  /*8a40*/  BRA `(.L_x_138) ;  /* 0xffffffa000ac7947 */ /* 0x000fea000383ffff */
.L_x_45:
[----:B------:R-:W-:-:S07]  /*8a50*/  MOV R0, UR5 ;  /* 0x0000000500007c02 */ /* 0x000fce0008000f00 */
.L_x_139:
[----:B-1----:R1:W2:Y:S02]  /*8a60*/  SYNCS.PHASECHK.TRANS64.TRYWAIT P0, [R0+URZ], R3 ;  /* 0x00000003000075a7 */ /* 0x0022a400080011ff */
[----:B--2---:R-:W-:Y:S05]  /*8a70*/  @!P0 NANOSLEEP.SYNCS 0x989680 ;  /* 0x009896800000895d */ /* 0x004fea0003900000 */
[----:B------:R-:W2:Y:S02]  /*8a80*/  @!P0 SYNCS.PHASECHK.TRANS64 P0, [R0+URZ], R3 ;  /* 0x00000003000085a7 */ /* 0x000ea400080010ff */
[----:B--2---:R-:W-:Y:S05]  /*8a90*/  @!P0 BRA `(.L_x_139) ;  /* 0xfffffffc00f08947 */ /* 0x004fea000383ffff */
[----:B------:R-:W-:Y:S05]  /*8aa0*/  BRA `(.L_x_140) ;  /* 0xffffffa000b87947 */ /* 0x000fea000383ffff */
.L_x_46:
[----:B------:R-:W-:-:S07]  /*8ab0*/  MOV R0, UR5 ;  /* 0x0000000500007c02 */ /* 0x000fce0008000f00 */
.L_x_141:
[----:B-1----:R1:W2:Y:S02]  /*8ac0*/  SYNCS.PHASECHK.TRANS64.TRYWAIT P0, [R0+URZ], R3 ;  /* 0x00000003000075a7 */ /* 0x0022a400080011ff */
[----:B--2---:R-:W-:Y:S05]  /*8ad0*/  @!P0 NANOSLEEP.SYNCS 0x989680 ;  /* 0x009896800000895d */ /* 0x004fea0003900000 */
[----:B------:R-:W2:Y:S02]  /*8ae0*/  @!P0 SYNCS.PHASECHK.TRANS64 P0, [R0+URZ], R3 ;  /* 0x00000003000085a7 */ /* 0x000ea400080010ff */
[----:B--2---:R-:W-:Y:S05]  /*8af0*/  @!P0 BRA `(.L_x_141) ;  /* 0xfffffffc00f08947 */ /* 0x004fea000383ffff */
[----:B------:R-:W-:Y:S05]  /*8b00*/  BRA `(.L_x_142) ;  /* 0xffffffa000c47947 */ /* 0x000fea000383ffff */
.L_x_47:
[----:B------:R-:W-:-:S07]  /*8b10*/  MOV R0, UR5 ;  /* 0x0000000500007c02 */ /* 0x000fce0008000f00 */
.L_x_143:
[----:B-1----:R1:W2:Y:S02]  /*8b20*/  SYNCS.PHASECHK.TRANS64.TRYWAIT P0, [R0+URZ], R3 ;  /* 0x00000003000075a7 */ /* 0x0022a400080011ff */
[----:B--2---:R-:W-:Y:S05]  /*8b30*/  @!P0 NANOSLEEP.SYNCS 0x989680 ;  /* 0x009896800000895d */ /* 0x004fea0003900000 */
[----:B------:R-:W2:Y:S02]  /*8b40*/  @!P0 SYNCS.PHASECHK.TRANS64 P0, [R0+URZ], R3 ;  /* 0x00000003000085a7 */ /* 0x000ea400080010ff */
[----:B--2---:R-:W-:Y:S05]  /*8b50*/  @!P0 BRA `(.L_x_143) ;  /* 0xfffffffc00f08947 */ /* 0x004fea000383ffff */
[----:B------:R-:W-:Y:S05]  /*8b60*/  BRA `(.L_x_144) ;  /* 0xffffffa000d07947 */ /* 0x000fea000383ffff */
.L_x_48:
[----:B------:R-:W-:-:S07]  /*8b70*/  MOV R0, UR5 ;  /* 0x0000000500007c02 */ /* 0x000fce0008000f00 */
.L_x_145:
[----:B-1----:R1:W2:Y:S02]  /*8b80*/  SYNCS.PHASECHK.TRANS64.TRYWAIT P0, [R0+URZ], R3 ;  /* 0x00000003000075a7 */ /* 0x0022a400080011ff */
[----:B--2---:R-:W-:Y:S05]  /*8b90*/  @!P0 NANOSLEEP.SYNCS 0x989680 ;  /* 0x009896800000895d */ /* 0x004fea0003900000 */
[----:B------:R-:W2:Y:S02]  /*8ba0*/  @!P0 SYNCS.PHASECHK.TRANS64 P0, [R0+URZ], R3 ;  /* 0x00000003000085a7 */ /* 0x000ea400080010ff */
[----:B--2---:R-:W-:Y:S05]  /*8bb0*/  @!P0 BRA `(.L_x_145) ;  /* 0xfffffffc00f08947 */ /* 0x004fea000383ffff */
[----:B------:R-:W-:Y:S05]  /*8bc0*/  BRA `(.L_x_146) ;  /* 0xffffffa000dc7947 */ /* 0x000fea000383ffff */
.L_x_49:
[----:B------:R-:W-:-:S07]  /*8bd0*/  MOV R0, UR5 ;  /* 0x0000000500007c02 */ /* 0x000fce0008000f00 */
.L_x_147:
[----:B-1----:R1:W2:Y:S02]  /*8be0*/  SYNCS.PHASECHK.TRANS64.TRYWAIT P0, [R0+URZ], R3 ;  /* 0x00000003000075a7 */ /* 0x0022a400080011ff */
[----:B--2---:R-:W-:Y:S05]  /*8bf0*/  @!P0 NANOSLEEP.SYNCS 0x989680 ;  /* 0x009896800000895d */ /* 0x004fea0003900000 */
[----:B------:R-:W2:Y:S02]  /*8c00*/  @!P0 SYNCS.PHASECHK.TRANS64 P0, [R0+URZ], R3 ;  /* 0x00000003000085a7 */ /* 0x000ea400080010ff */
[----:B--2---:R-:W-:Y:S05]  /*8c10*/  @!P0 BRA `(.L_x_147) ;  /* 0xfffffffc00f08947 */ /* 0x004fea000383ffff */
[----:B------:R-:W-:Y:S05]  /*8c20*/  BRA `(.L_x_148) ;  /* 0xffffffa000e87947 */ /* 0x000fea000383ffff */
.L_x_50:
[----:B------:R-:W-:-:S07]  /*8c30*/  MOV R0, UR5 ;  /* 0x0000000500007c02 */ /* 0x000fce0008000f00 */
.L_x_149:
[----:B-1----:R1:W2:Y:S02]  /*8c40*/  SYNCS.PHASECHK.TRANS64.TRYWAIT P0, [R0+URZ], R3 ;  /* 0x00000003000075a7 */ /* 0x0022a400080011ff */
[----:B--2---:R-:W-:Y:S05]  /*8c50*/  @!P0 NANOSLEEP.SYNCS 0x989680 ;  /* 0x009896800000895d */ /* 0x004fea0003900000 */
[----:B------:R-:W2:Y:S02]  /*8c60*/  @!P0 SYNCS.PHASECHK.TRANS64 P0, [R0+URZ], R3 ;  /* 0x00000003000085a7 */ /* 0x000ea400080010ff */
[----:B--2---:R-:W-:Y:S05]  /*8c70*/  @!P0 BRA `(.L_x_149) ;  /* 0xfffffffc00f08947 */ /* 0x004fea000383ffff */
[----:B------:R-:W-:Y:S05]  /*8c80*/  BRA `(.L_x_150) ;  /* 0xffffffa000f47947 */ /* 0x000fea000383ffff */
.L_x_51:
[----:B------:R-:W-:-:S07]  /*8c90*/  MOV R0, UR5 ;  /* 0x0000000500007c02 */ /* 0x000fce0008000f00 */
.L_x_151:
[----:B-1----:R1:W2:Y:S02]  /*8ca0*/  SYNCS.PHASECHK.TRANS64.TRYWAIT P0, [R0+URZ], R3 ;  /* 0x00000003000075a7 */ /* 0x0022a400080011ff */
[----:B--2---:R-:W-:Y:S05]  /*8cb0*/  @!P0 NANOSLEEP.SYNCS 0x989680 ;  /* 0x009896800000895d */ /* 0x004fea0003900000 */
[----:B------:R-:W2:Y:S02]  /*8cc0*/  @!P0 SYNCS.PHASECHK.TRANS64 P0, [R0+URZ], R3 ;  /* 0x00000003000085a7 */ /* 0x000ea400080010ff */
[----:B--2---:R-:W-:Y:S05]  /*8cd0*/  @!P0 BRA `(.L_x_151) ;  /* 0xfffffffc00f08947 */ /* 0x004fea000383ffff */
[----:B------:R-:W-:Y:S05]  /*8ce0*/  BRA `(.L_x_152) ;  /* 0xffffffa400007947 */ /* 0x000fea000383ffff */
.L_x_52:
[----:B------:R-:W-:-:S07]  /*8cf0*/  MOV R0, UR5 ;  /* 0x0000000500007c02 */ /* 0x000fce0008000f00 */
.L_x_153:
[----:B-1----:R1:W2:Y:S02]  /*8d00*/  SYNCS.PHASECHK.TRANS64.TRYWAIT P0, [R0+URZ], R3 ;  /* 0x00000003000075a7 */ /* 0x0022a400080011ff */
[----:B--2---:R-:W-:Y:S05]  /*8d10*/  @!P0 NANOSLEEP.SYNCS 0x989680 ;  /* 0x009896800000895d */ /* 0x004fea0003900000 */
[----:B------:R-:W2:Y:S02]  /*8d20*/  @!P0 SYNCS.PHASECHK.TRANS64 P0, [R0+URZ], R3 ;  /* 0x00000003000085a7 */ /* 0x000ea400080010ff */
[----:B--2---:R-:W-:Y:S05]  /*8d30*/  @!P0 BRA `(.L_x_153) ;  /* 0xfffffffc00f08947 */ /* 0x004fea000383ffff */
[----:B------:R-:W-:Y:S05]  /*8d40*/  BRA `(.L_x_154) ;  /* 0xffffffa4000c7947 */ /* 0x000fea000383ffff */
.L_x_53:
[----:B------:R-:W-:-:S07]  /*8d50*/  MOV R0, UR5 ;  /* 0x0000000500007c02 */ /* 0x000fce0008000f00 */
.L_x_155:
[----:B-1----:R1:W2:Y:S02]  /*8d60*/  SYNCS.PHASECHK.TRANS64.TRYWAIT P0, [R0+URZ], R3 ;  /* 0x00000003000075a7 */ /* 0x0022a400080011ff */
[----:B--2---:R-:W-:Y:S05]  /*8d70*/  @!P0 NANOSLEEP.SYNCS 0x989680 ;  /* 0x009896800000895d */ /* 0x004fea0003900000 */
[----:B------:R-:W2:Y:S02]  /*8d80*/  @!P0 SYNCS.PHASECHK.TRANS64 P0, [R0+URZ], R3 ;  /* 0x00000003000085a7 */ /* 0x000ea400080010ff */
[----:B--2---:R-:W-:Y:S05]  /*8d90*/  @!P0 BRA `(.L_x_155) ;  /* 0xfffffffc00f08947 */ /* 0x004fea000383ffff */
[----:B------:R-:W-:Y:S05]  /*8da0*/  BRA `(.L_x_156) ;  /* 0xffffffa400187947 */ /* 0x000fea000383ffff */
.L_x_54:
[----:B------:R-:W-:-:S07]  /*8db0*/  MOV R0, UR5 ;  /* 0x0000000500007c02 */ /* 0x000fce0008000f00 */
.L_x_157:
[----:B-1----:R1:W2:Y:S02]  /*8dc0*/  SYNCS.PHASECHK.TRANS64.TRYWAIT P0, [R0+URZ], R3 ;  /* 0x00000003000075a7 */ /* 0x0022a400080011ff */
[----:B--2---:R-:W-:Y:S05]  /*8dd0*/  @!P0 NANOSLEEP.SYNCS 0x989680 ;  /* 0x009896800000895d */ /* 0x004fea0003900000 */
[----:B------:R-:W2:Y:S02]  /*8de0*/  @!P0 SYNCS.PHASECHK.TRANS64 P0, [R0+URZ], R3 ;  /* 0x00000003000085a7 */ /* 0x000ea400080010ff */
[----:B--2---:R-:W-:Y:S05]  /*8df0*/  @!P0 BRA `(.L_x_157) ;  /* 0xfffffffc00f08947 */ /* 0x004fea000383ffff */
[----:B------:R-:W-:Y:S05]  /*8e00*/  BRA `(.L_x_158) ;  /* 0xffffffa400247947 */ /* 0x000fea000383ffff */
.L_x_55:
[----:B------:R-:W-:-:S07]  /*8e10*/  MOV R0, UR5 ;  /* 0x0000000500007c02 */ /* 0x000fce0008000f00 */
.L_x_159:
[----:B-1----:R1:W2:Y:S02]  /*8e20*/  SYNCS.PHASECHK.TRANS64.TRYWAIT P0, [R0+URZ], R3 ;  /* 0x00000003000075a7 */ /* 0x0022a400080011ff */
[----:B--2---:R-:W-:Y:S05]  /*8e30*/  @!P0 NANOSLEEP.SYNCS 0x989680 ;  /* 0x009896800000895d */ /* 0x004fea0003900000 */
[----:B------:R-:W2:Y:S02]  /*8e40*/  @!P0 SYNCS.PHASECHK.TRANS64 P0, [R0+URZ], R3 ;  /* 0x00000003000085a7 */ /* 0x000ea400080010ff */
[----:B--2---:R-:W-:Y:S05]  /*8e50*/  @!P0 BRA `(.L_x_159) ;  /* 0xfffffffc00f08947 */ /* 0x004fea000383ffff */
[----:B------:R-:W-:Y:S05]  /*8e60*/  BRA `(.L_x_160) ;  /* 0xffffffa400307947 */ /* 0x000fea000383ffff */
.L_x_58:
[----:B-1----:R1:W2:Y:S02]  /*8e70*/  SYNCS.PHASECHK.TRANS64.TRYWAIT P0, [R2+URZ+0x160], R4 ;  /* 0x00016004020075a7 */ /* 0x0022a400080011ff */
[----:B--2---:R-:W-:Y:S05]  /*8e80*/  @!P0 NANOSLEEP.SYNCS 0x989680 ;  /* 0x009896800000895d */ /* 0x004fea0003900000 */
[----:B------:R-:W2:Y:S02]  /*8e90*/  @!P0 SYNCS.PHASECHK.TRANS64 P0, [R2+URZ+0x160], R4 ;  /* 0x00016004020085a7 */ /* 0x000ea400080010ff */
[----:B--2---:R-:W-:Y:S05]  /*8ea0*/  @!P0 BRA `(.L_x_58) ;  /* 0xfffffffc00f08947 */ /* 0x004fea000383ffff */
[----:B------:R-:W-:Y:S05]  /*8eb0*/  BRA `(.L_x_161) ;  /* 0xffffffa4008c7947 */ /* 0x000fea000383ffff */
.L_x_59:
[----:B------:R-:W-:-:S07]  /*8ec0*/  MOV R2, UR4 ;  /* 0x0000000400027c02 */ /* 0x000fce0008000f00 */
.L_x_162:
[----:B-1----:R1:W2:Y:S02]  /*8ed0*/  SYNCS.PHASECHK.TRANS64.TRYWAIT P0, [R2+URZ+0x110], R5 ;  /* 0x00011005020075a7 */ /* 0x0022a400080011ff */
[----:B--2---:R-:W-:Y:S05]  /*8ee0*/  @!P0 NANOSLEEP.SYNCS 0x989680 ;  /* 0x009896800000895d */ /* 0x004fea0003900000 */
[----:B------:R-:W2:Y:S02]  /*8ef0*/  @!P0 SYNCS.PHASECHK.TRANS64 P0, [R2+URZ+0x110], R5 ;  /* 0x00011005020085a7 */ /* 0x000ea400080010ff */
[----:B--2---:R-:W-:Y:S05]  /*8f00*/  @!P0 BRA `(.L_x_162) ;  /* 0xfffffffc00f08947 */ /* 0x004fea000383ffff */
[----:B------:R-:W-:Y:S05]  /*8f10*/  BRA `(.L_x_163) ;  /* 0xffffffa4009c7947 */ /* 0x000fea000383ffff */
.L_x_60:
[----:B-1----:R1:W2:Y:S02]  /*8f20*/  SYNCS.PHASECHK.TRANS64.TRYWAIT P1, [R2+URZ+0x100], R4 ;  /* 0x00010004020075a7 */ /* 0x0022a400080211ff */
[----:B--2---:R-:W-:Y:S05]  /*8f30*/  @!P1 NANOSLEEP.SYNCS 0x989680 ;  /* 0x009896800000995d */ /* 0x004fea0003900000 */
[----:B------:R-:W2:Y:S02]  /*8f40*/  @!P1 SYNCS.PHASECHK.TRANS64 P1, [R2+URZ+0x100], R4 ;  /* 0x00010004020095a7 */ /* 0x000ea400080210ff */
[----:B--2---:R-:W-:Y:S05]  /*8f50*/  @!P1 BRA `(.L_x_60) ;  /* 0xfffffffc00f09947 */ /* 0x004fea000383ffff */
[----:B------:R-:W-:Y:S05]  /*8f60*/  BRA `(.L_x_164) ;  /* 0xffffffa400cc7947 */ /* 0x000fea000383ffff */
.L_x_63:
[----:B------:R-:W-:-:S07]  /*8f70*/  MOV R0, UR4 ;  /* 0x0000000400007c02 */ /* 0x000fce0008000f00 */
.L_x_165:
[----:B-1----:R1:W2:Y:S02]  /*8f80*/  SYNCS.PHASECHK.TRANS64.TRYWAIT P0, [R0+URZ+0x110], R2 ;  /* 0x00011002000075a7 */ /* 0x0022a400080011ff */
[----:B--2---:R-:W-:Y:S05]  /*8f90*/  @!P0 NANOSLEEP.SYNCS 0x989680 ;  /* 0x009896800000895d */ /* 0x004fea0003900000 */
[----:B------:R-:W2:Y:S02]  /*8fa0*/  @!P0 SYNCS.PHASECHK.TRANS64 P0, [R0+URZ+0x110], R2 ;  /* 0x00011002000085a7 */ /* 0x000ea400080010ff */
[----:B--2---:R-:W-:Y:S05]  /*8fb0*/  @!P0 BRA `(.L_x_165) ;  /* 0xfffffffc00f08947 */ /* 0x004fea000383ffff */
[----:B------:R-:W-:Y:S05]  /*8fc0*/  BRA `(.L_x_62) ;  /* 0xffffffa800207947 */ /* 0x000fea000383ffff */
.L_x_72:
[----:B-1----:R-:W-:-:S04]  /*8fd0*/  MOV R5, UR5 ;  /* 0x0000000500057c02 */ /* 0x002fc80008000f00 */
[----:B------:R1:W2:Y:S03]  /*8fe0*/  SYNCS.PHASECHK.TRANS64.TRYWAIT P0, [R5+URZ+0x8], R6 ;  /* 0x00000806050075a7 */ /* 0x0002a600080011ff */
[----:B--2---:R-:W-:Y:S05]  /*8ff0*/  @!P0 NANOSLEEP.SYNCS 0x989680 ;  /* 0x009896800000895d */ /* 0x004fea0003900000 */
[----:B------:R-:W2:Y:S02]  /*9000*/  @!P0 SYNCS.PHASECHK.TRANS64 P0, [R5+URZ+0x8], R6 ;  /* 0x00000806050085a7 */ /* 0x000ea400080010ff */
[----:B--2---:R-:W-:Y:S05]  /*9010*/  @!P0 BRA `(.L_x_72) ;  /* 0xfffffffc00ec8947 */ /* 0x004fea000383ffff */
[----:B------:R-:W-:Y:S05]  /*9020*/  BRA `(.L_x_71) ;  /* 0xffffffa800d47947 */ /* 0x000fea000383ffff */
.L_x_74:
[----:B------:R-:W-:Y:S01]  /*9030*/  BSSY B0, `(.L_x_166) ;  /* 0x0000006000007945 */ /* 0x000fe20003800000 */
[----:B------:R-:W-:-:S07]  /*9040*/  MOV R15, 0xffffffff ;  /* 0xffffffff000f7802 */ /* 0x000fce0000000f00 */
[----:B-1---5:R-:W-:Y:S05]  /*9050*/  WARPSYNC.COLLECTIVE R15, `(.L_x_167) ;  /* 0x000000000f0c7348 */ /* 0x022fea0003c00000 */
[----:B------:R-:W-:Y:S02]  /*9060*/  ELECT P6, UR79, PT ;  /* 0x00000000004f782f */ /* 0x000fe400038c0000 */
[----:B------:R-:W-:Y:S01]  /*9070*/  MOV R14, UR79 ;  /* 0x0000004f000e7c02 */ /* 0x000fe20008000f00 */
[----:B-1---5:R-:W-:Y:S10]  /*9080*/  ENDCOLLECTIVE ;  /* 0x000000000000791b */ /* 0x022ff40003800000 */
.L_x_167:
[----:B------:R-:W-:Y:S05]  /*9090*/  BSYNC B0 ;  /* 0x0000000000007941 */ /* 0x000fea0003800000 */
.L_x_166:
[----:B------:R-:W-:Y:S05]  /*90a0*/  BRA `(.L_x_168) ;  /* 0xffffffac00047947 */ /* 0x000fea000383ffff */
.L_x_76:
[----:B-1----:R-:W-:-:S04]  /*90b0*/  MOV R0, UR5 ;  /* 0x0000000500007c02 */ /* 0x002fc80008000f00 */
[----:B------:R1:W2:Y:S03]  /*90c0*/  SYNCS.PHASECHK.TRANS64.TRYWAIT P0, [R0+URZ+0x8], R4 ;  /* 0x00000804000075a7 */ /* 0x0002a600080011ff */
[----:B--2---:R-:W-:Y:S05]  /*90d0*/  @!P0 NANOSLEEP.SYNCS 0x989680 ;  /* 0x009896800000895d */ /* 0x004fea0003900000 */
[----:B------:R-:W2:Y:S02]  /*90e0*/  @!P0 SYNCS.PHASECHK.TRANS64 P0, [R0+URZ+0x8], R4 ;  /* 0x00000804000085a7 */ /* 0x000ea400080010ff */
[----:B--2---:R-:W-:Y:S05]  /*90f0*/  @!P0 BRA `(.L_x_76) ;  /* 0xfffffffc00ec8947 */ /* 0x004fea000383ffff */
[----:B------:R-:W-:Y:S05]  /*9100*/  BRA `(.L_x_75) ;  /* 0xffffffac00087947 */ /* 0x000fea000383ffff */
.L_x_77:
[----:B-1----:R1:W2:Y:S02]  /*9110*/  SYNCS.PHASECHK.TRANS64.TRYWAIT P0, [R0+URZ+0x100], R4 ;  /* 0x00010004000075a7 */ /* 0x0022a400080011ff */
[----:B--2---:R-:W-:Y:S05]  /*9120*/  @!P0 NANOSLEEP.SYNCS 0x989680 ;  /* 0x009896800000895d */ /* 0x004fea0003900000 */
[----:B------:R-:W2:Y:S02]  /*9130*/  @!P0 SYNCS.PHASECHK.TRANS64 P0, [R0+URZ+0x100], R4 ;  /* 0x00010004000085a7 */ /* 0x000ea400080010ff */
[----:B--2---:R-:W-:Y:S05]  /*9140*/  @!P0 BRA `(.L_x_77) ;  /* 0xfffffffc00f08947 */ /* 0x004fea000383ffff */
[----:B------:R-:W-:Y:S05]  /*9150*/  BRA `(.L_x_169) ;  /* 0xffffffac00f47947 */ /* 0x000fea000383ffff */
.L_x_79:
[----:B------:R-:W-:-:S07]  /*9160*/  MOV R0, UR31 ;  /* 0x0000001f00007c02 */ /* 0x000fce0008000f00 */
.L_x_170:
[----:B-1----:R1:W2:Y:S02]  /*9170*/  SYNCS.PHASECHK.TRANS64.TRYWAIT P0, [R0+URZ+0x140], R4 ;  /* 0x00014004000075a7 */ /* 0x0022a400080011ff */
[----:B--2---:R-:W-:Y:S05]  /*9180*/  @!P0 NANOSLEEP.SYNCS 0x989680 ;  /* 0x009896800000895d */ /* 0x004fea0003900000 */
[----:B------:R-:W2:Y:S02]  /*9190*/  @!P0 SYNCS.PHASECHK.TRANS64 P0, [R0+URZ+0x140], R4 ;  /* 0x00014004000085a7 */ /* 0x000ea400080010ff */
[----:B--2---:R-:W-:Y:S05]  /*91a0*/  @!P0 BRA `(.L_x_170) ;  /* 0xfffffffc00f08947 */ /* 0x004fea000383ffff */
[----:B------:R-:W-:Y:S05]  /*91b0*/  BRA `(.L_x_171) ;  /* 0xffffffb000407947 */ /* 0x000fea000383ffff */
.L_x_82:
[----:B------:R-:W-:Y:S07]  /*91c0*/  MOV R0, UR5 ;  /* 0x0000000500007c02 */ /* 0x000fee0008000f00 */
.L_x_172:
[----:B-1----:R1:W2:Y:S02]  /*91d0*/  SYNCS.PHASECHK.TRANS64.TRYWAIT P0, [R0+URZ], R4 ;  /* 0x00000004000075a7 */ /* 0x0022a400080011ff */
[----:B--2---:R-:W-:Y:S05]  /*91e0*/  @!P0 NANOSLEEP.SYNCS 0x989680 ;  /* 0x009896800000895d */ /* 0x004fea0003900000 */
[----:B------:R-:W2:Y:S02]  /*91f0*/  @!P0 SYNCS.PHASECHK.TRANS64 P0, [R0+URZ], R4 ;  /* 0x00000004000085a7 */ /* 0x000ea400080010ff */
[----:B--2---:R-:W-:Y:S05]  /*9200*/  @!P0 BRA `(.L_x_172) ;  /* 0xfffffffc00f08947 */ /* 0x004fea000383ffff */
[----:B------:R-:W-:Y:S05]  /*9210*/  BRA `(.L_x_81) ;  /* 0xffffffb000547947 */ /* 0x000fea000383ffff */
.L_x_86:
[----:B-1----:R-:W-:-:S07]  /*9220*/  MOV R0, UR4 ;  /* 0x0000000400007c02 */ /* 0x002fce0008000f00 */
.L_x_173:
[----:B-1----:R1:W2:Y:S02]  /*9230*/  SYNCS.PHASECHK.TRANS64.TRYWAIT P0, [R0+URZ], R2 ;  /* 0x00000002000075a7 */ /* 0x0022a400080011ff */
[----:B--2---:R-:W-:Y:S05]  /*9240*/  @!P0 NANOSLEEP.SYNCS 0x989680 ;  /* 0x009896800000895d */ /* 0x004fea0003900000 */
[----:B------:R-:W2:Y:S02]  /*9250*/  @!P0 SYNCS.PHASECHK.TRANS64 P0, [R0+URZ], R2 ;  /* 0x00000002000085a7 */ /* 0x000ea400080010ff */
[----:B--2---:R-:W-:Y:S05]  /*9260*/  @!P0 BRA `(.L_x_173) ;  /* 0xfffffffc00f08947 */ /* 0x004fea000383ffff */
[----:B------:R-:W-:Y:S05]  /*9270*/  BRA `(.L_x_174) ;  /* 0xffffffb400487947 */ /* 0x000fea000383ffff */
.L_x_87:
[----:B------:R-:W-:-:S07]  /*9280*/  MOV R0, UR5 ;  /* 0x0000000500007c02 */ /* 0x000fce0008000f00 */
.L_x_175:
[----:B-1----:R1:W2:Y:S02]  /*9290*/  SYNCS.PHASECHK.TRANS64.TRYWAIT P0, [R0+URZ], R3 ;  /* 0x00000003000075a7 */ /* 0x0022a400080011ff */
[----:B--2---:R-:W-:Y:S05]  /*92a0*/  @!P0 NANOSLEEP.SYNCS 0x989680 ;  /* 0x009896800000895d */ /* 0x004fea0003900000 */
[----:B------:R-:W2:Y:S02]  /*92b0*/  @!P0 SYNCS.PHASECHK.TRANS64 P0, [R0+URZ], R3 ;  /* 0x00000003000085a7 */ /* 0x000ea400080010ff */
[----:B--2---:R-:W-:Y:S05]  /*92c0*/  @!P0 BRA `(.L_x_175) ;  /* 0xfffffffc00f08947 */ /* 0x004fea000383ffff */
[----:B------:R-:W-:Y:S05]  /*92d0*/  BRA `(.L_x_176) ;  /* 0xffffffb400547947 */ /* 0x000fea000383ffff */
.L_x_88:
[----:B------:R-:W-:-:S07]  /*92e0*/  MOV R0, UR5 ;  /* 0x0000000500007c02 */ /* 0x000fce0008000f00 */
.L_x_177:
[----:B-1----:R1:W2:Y:S02]  /*92f0*/  SYNCS.PHASECHK.TRANS64.TRYWAIT P0, [R0+URZ], R3 ;  /* 0x00000003000075a7 */ /* 0x0022a400080011ff */
[----:B--2---:R-:W-:Y:S05]  /*9300*/  @!P0 NANOSLEEP.SYNCS 0x989680 ;  /* 0x009896800000895d */ /* 0x004fea0003900000 */
[----:B------:R-:W2:Y:S02]  /*9310*/  @!P0 SYNCS.PHASECHK.TRANS64 P0, [R0+URZ], R3 ;  /* 0x00000003000085a7 */ /* 0x000ea400080010ff */
[----:B--2---:R-:W-:Y:S05]  /*9320*/  @!P0 BRA `(.L_x_177) ;  /* 0xfffffffc00f08947 */ /* 0x004fea000383ffff */
[----:B------:R-:W-:Y:S05]  /*9330*/  BRA `(.L_x_178) ;  /* 0xffffffb400607947 */ /* 0x000fea000383ffff */
.L_x_91:
[----:B------:R-:W-:-:S07]  /*9340*/  MOV R0, UR26 ;  /* 0x0000001a00007c02 */ /* 0x000fce0008000f00 */
.L_x_179:
[----:B-1----:R1:W2:Y:S02]  /*9350*/  SYNCS.PHASECHK.TRANS64.TRYWAIT P1, [R0+URZ+0x180], R2 ;  /* 0x00018002000075a7 */ /* 0x0022a400080211ff */
[----:B--2---:R-:W-:Y:S05]  /*9360*/  @!P1 NANOSLEEP.SYNCS 0x989680 ;  /* 0x009896800000995d */ /* 0x004fea0003900000 */
[----:B------:R-:W2:Y:S02]  /*9370*/  @!P1 SYNCS.PHASECHK.TRANS64 P1, [R0+URZ+0x180], R2 ;  /* 0x00018002000095a7 */ /* 0x000ea400080210ff */
[----:B--2---:R-:W-:Y:S05]  /*9380*/  @!P1 BRA `(.L_x_179) ;  /* 0xfffffffc00f09947 */ /* 0x004fea000383ffff */
[----:B------:R-:W-:Y:S05]  /*9390*/  BRA `(.L_x_180) ;  /* 0xffffffb400ac7947 */ /* 0x000fea000383ffff */
.L_x_96:
[----:B--2---:R2:W3:Y:S02]  /*93a0*/  SYNCS.PHASECHK.TRANS64.TRYWAIT P0, [R12+URZ+0x100], R0 ;  /* 0x000100000c0075a7 */ /* 0x0044e400080011ff */
[----:B---3--:R-:W-:Y:S05]  /*93b0*/  @!P0 NANOSLEEP.SYNCS 0x989680 ;  /* 0x009896800000895d */ /* 0x008fea0003900000 */
[----:B------:R-:W3:Y:S02]  /*93c0*/  @!P0 SYNCS.PHASECHK.TRANS64 P0, [R12+URZ+0x100], R0 ;  /* 0x000100000c0085a7 */ /* 0x000ee400080010ff */
[----:B---3--:R-:W-:Y:S05]  /*93d0*/  @!P0 BRA `(.L_x_96) ;  /* 0xfffffffc00f08947 */ /* 0x008fea000383ffff */
[----:B------:R-:W-:Y:S05]  /*93e0*/  BRA `(.L_x_181) ;  /* 0xffffffb800cc7947 */ /* 0x000fea000383ffff */
.L_x_99:
[----:B-1----:R-:W-:Y:S07]  /*93f0*/  MOV R0, UR21 ;  /* 0x0000001500007c02 */ /* 0x002fee0008000f00 */
.L_x_182:
[----:B-1----:R1:W2:Y:S02]  /*9400*/  SYNCS.PHASECHK.TRANS64.TRYWAIT P2, [R0+URZ+0xf8], R6 ;  /* 0x0000f806000075a7 */ /* 0x0022a400080411ff */
[----:B--2---:R-:W-:Y:S05]  /*9410*/  @!P2 NANOSLEEP.SYNCS 0x989680 ;  /* 0x009896800000a95d */ /* 0x004fea0003900000 */
[----:B------:R-:W2:Y:S02]  /*9420*/  @!P2 SYNCS.PHASECHK.TRANS64 P2, [R0+URZ+0xf8], R6 ;  /* 0x0000f8060000a5a7 */ /* 0x000ea400080410ff */
[----:B--2---:R-:W-:Y:S05]  /*9430*/  @!P2 BRA `(.L_x_182) ;  /* 0xfffffffc00f0a947 */ /* 0x004fea000383ffff */
[----:B------:R-:W-:Y:S05]  /*9440*/  BRA `(.L_x_98) ;  /* 0xffffffc000347947 */ /* 0x000fea000383ffff */
.L_x_102:
[----:B------:R-:W-:Y:S07]  /*9450*/  MOV R0, UR21 ;  /* 0x0000001500007c02 */ /* 0x000fee0008000f00 */
.L_x_183:
[----:B-1----:R1:W2:Y:S02]  /*9460*/  SYNCS.PHASECHK.TRANS64.TRYWAIT P0, [R0+URZ+0xe0], R9 ;  /* 0x0000e009000075a7 */ /* 0x0022a400080011ff */
[----:B--2---:R-:W-:Y:S05]  /*9470*/  @!P0 NANOSLEEP.SYNCS 0x989680 ;  /* 0x009896800000895d */ /* 0x004fea0003900000 */
[----:B------:R-:W2:Y:S02]  /*9480*/  @!P0 SYNCS.PHASECHK.TRANS64 P0, [R0+URZ+0xe0], R9 ;  /* 0x0000e009000085a7 */ /* 0x000ea400080010ff */
[----:B--2---:R-:W-:Y:S05]  /*9490*/  @!P0 BRA `(.L_x_183) ;  /* 0xfffffffc00f08947 */ /* 0x004fea000383ffff */
[----:B------:R-:W-:Y:S05]  /*94a0*/  BRA `(.L_x_184) ;  /* 0xffffffc000907947 */ /* 0x000fea000383ffff */
.L_x_103:
[----:B------:R-:W-:Y:S07]  /*94b0*/  MOV R0, UR21 ;  /* 0x0000001500007c02 */ /* 0x000fee0008000f00 */
.L_x_185:
[----:B-1----:R1:W2:Y:S02]  /*94c0*/  SYNCS.PHASECHK.TRANS64.TRYWAIT P0, [R0+URZ+0xe8], R9 ;  /* 0x0000e809000075a7 */ /* 0x0022a400080011ff */
[----:B--2---:R-:W-:Y:S05]  /*94d0*/  @!P0 NANOSLEEP.SYNCS 0x989680 ;  /* 0x009896800000895d */ /* 0x004fea0003900000 */
[----:B------:R-:W2:Y:S02]  /*94e0*/  @!P0 SYNCS.PHASECHK.TRANS64 P0, [R0+URZ+0xe8], R9 ;  /* 0x0000e809000085a7 */ /* 0x000ea400080010ff */
[----:B--2---:R-:W-:Y:S05]  /*94f0*/  @!P0 BRA `(.L_x_185) ;  /* 0xfffffffc00f08947 */ /* 0x004fea000383ffff */
[----:B------:R-:W-:Y:S05]  /*9500*/  BRA `(.L_x_186) ;  /* 0xffffffc000e87947 */ /* 0x000fea000383ffff */
.L_x_105:
[----:B------:R-:W-:-:S07]  /*9510*/  MOV R0, UR21 ;  /* 0x0000001500007c02 */ /* 0x000fce0008000f00 */
.L_x_187:
[----:B-1----:R1:W3:Y:S02]  /*9520*/  SYNCS.PHASECHK.TRANS64.TRYWAIT P0, [R0+URZ+0xe0], R2 ;  /* 0x0000e002000075a7 */ /* 0x0022e400080011ff */
[----:B---3--:R-:W-:Y:S05]  /*9530*/  @!P0 NANOSLEEP.SYNCS 0x989680 ;  /* 0x009896800000895d */ /* 0x008fea0003900000 */
[----:B------:R-:W3:Y:S02]  /*9540*/  @!P0 SYNCS.PHASECHK.TRANS64 P0, [R0+URZ+0xe0], R2 ;  /* 0x0000e002000085a7 */ /* 0x000ee400080010ff */
[----:B---3--:R-:W-:Y:S05]  /*9550*/  @!P0 BRA `(.L_x_187) ;  /* 0xfffffffc00f08947 */ /* 0x008fea000383ffff */
[----:B------:R-:W-:Y:S05]  /*9560*/  BRA `(.L_x_188) ;  /* 0xffffffc400747947 */ /* 0x000fea000383ffff */
.L_x_107:
[----:B--2---:R2:W3:Y:S02]  /*9570*/  SYNCS.PHASECHK.TRANS64.TRYWAIT P0, [R3+URZ+0x100], R0 ;  /* 0x00010000030075a7 */ /* 0x0044e400080011ff */
[----:B---3--:R-:W-:Y:S05]  /*9580*/  @!P0 NANOSLEEP.SYNCS 0x989680 ;  /* 0x009896800000895d */ /* 0x008fea0003900000 */
[----:B------:R-:W3:Y:S02]  /*9590*/  @!P0 SYNCS.PHASECHK.TRANS64 P0, [R3+URZ+0x100], R0 ;  /* 0x00010000030085a7 */ /* 0x000ee400080010ff */
[----:B---3--:R-:W-:Y:S05]  /*95a0*/  @!P0 BRA `(.L_x_107) ;  /* 0xfffffffc00f08947 */ /* 0x008fea000383ffff */
[----:B------:R-:W-:Y:S05]  /*95b0*/  BRA `(.L_x_189) ;  /* 0xffffffc800387947 */ /* 0x000fea000383ffff */
.L_x_118:
[----:B-1----:R1:W2:Y:S02]  /*95c0*/  SYNCS.PHASECHK.TRANS64.TRYWAIT P1, [R4+URZ+0xd0], R0 ;  /* 0x0000d000040075a7 */ /* 0x0022a400080211ff */
[----:B--2---:R-:W-:Y:S05]  /*95d0*/  @!P1 NANOSLEEP.SYNCS 0x989680 ;  /* 0x009896800000995d */ /* 0x004fea0003900000 */
[----:B------:R-:W2:Y:S02]  /*95e0*/  @!P1 SYNCS.PHASECHK.TRANS64 P1, [R4+URZ+0xd0], R0 ;  /* 0x0000d000040095a7 */ /* 0x000ea400080210ff */
[----:B--2---:R-:W-:Y:S05]  /*95f0*/  @!P1 BRA `(.L_x_118) ;  /* 0xfffffffc00f09947 */ /* 0x004fea000383ffff */
[----:B------:R-:W-:Y:S05]  /*9600*/  BRA `(.L_x_117) ;  /* 0xffffffd4008c7947 */ /* 0x000fea000383ffff */
.L_x_120:
[----:B-1----:R1:W2:Y:S02]  /*9610*/  SYNCS.PHASECHK.TRANS64.TRYWAIT P0, [R82+URZ+0x120], R5 ;  /* 0x00012005520075a7 */ /* 0x0022a400080011ff */
[----:B--2---:R-:W-:Y:S05]  /*9620*/  @!P0 NANOSLEEP.SYNCS 0x989680 ;  /* 0x009896800000895d */ /* 0x004fea0003900000 */
[----:B------:R-:W2:Y:S02]  /*9630*/  @!P0 SYNCS.PHASECHK.TRANS64 P0, [R82+URZ+0x120], R5 ;  /* 0x00012005520085a7 */ /* 0x000ea400080010ff */
[----:B--2---:R-:W-:Y:S05]  /*9640*/  @!P0 BRA `(.L_x_120) ;  /* 0xfffffffc00f08947 */ /* 0x004fea000383ffff */
[----:B------:R-:W-:Y:S05]  /*9650*/  BRA `(.L_x_119) ;  /* 0xffffffd400e07947 */ /* 0x000fea000383ffff */
.L_x_128:
[----:B--2---:R2:W3:Y:S02]  /*9660*/  SYNCS.PHASECHK.TRANS64.TRYWAIT P0, [R3+URZ+0xd0], R0 ;  /* 0x0000d000030075a7 */ /* 0x0044e400080011ff */
[----:B---3--:R-:W-:Y:S05]  /*9670*/  @!P0 NANOSLEEP.SYNCS 0x989680 ;  /* 0x009896800000895d */ /* 0x008fea0003900000 */
[----:B------:R-:W3:Y:S02]  /*9680*/  @!P0 SYNCS.PHASECHK.TRANS64 P0, [R3+URZ+0xd0], R0 ;  /* 0x0000d000030085a7 */ /* 0x000ee400080010ff */
[----:B---3--:R-:W-:Y:S05]  /*9690*/  @!P0 BRA `(.L_x_128) ;  /* 0xfffffffc00f08947 */ /* 0x008fea000383ffff */
[----:B------:R-:W-:Y:S05]  /*96a0*/  BRA `(.L_x_127) ;  /* 0xffffffe000ec7947 */ /* 0x000fea000383ffff */
        .weak           $__internal_0_$__cuda_sm10x_tcgen05_guardrail_trap_col_being_dealloced_not_returned_by_alloc
        .type           $__internal_0_$__cuda_sm10x_tcgen05_guardrail_trap_col_being_dealloced_not_returned_by_alloc,@function
        .size           $__internal_0_$__cuda_sm10x_tcgen05_guardrail_trap_col_being_dealloced_not_returned_by_alloc,($__internal_1_$__cuda_sm10x_tcgen05_guardrail_trap_phase_invalid_during_alloc - $__internal_0_$__cuda_sm10x_tcgen05_guardrail_trap_col_being_dealloced_not_returned_by_alloc)
$__internal_0_$__cuda_sm10x_tcgen05_guardrail_trap_col_being_dealloced_not_returned_by_alloc:
[----:B------:R-:W-:Y:S05]  /*96b0*/  BPT.TRAP 0x1 ;  /* 0x000000040000795c */ /* 0x000fea0000300000 */
[----:B------:R-:W-:-:S04]  /*96c0*/  HFMA2 R3, -RZ, RZ, 0, 0 ;  /* 0x00000000ff037431 */ /* 0x000fc800000001ff */
[----:B------:R-:W-:Y:S05]  /*96d0*/  RET.REL.NODEC R2 `(_ZN7cutlass13device_kernelINS_4gemm6kernel13GemmUniversalIN4cute5tupleIJiiiiEEENS1_10collective13CollectiveMmaINS1_35MainloopSm100TmaUmmaWarpSpecializedILi13ELi2ELi4ENS5_IJNS4_1CILi4EEESB_NSA_ILi1EEEEEEEENS5_IJNSA_ILi128EEESF_SF_EEEaNS5_IJlSC_lEEEaSH_NS4_8TiledMMAINS4_8MMA_AtomIJNS4_21SM100_MMA_S8_2x1SM_SSIaaiLi128ELi128ELNS4_4UMMA5MajorE0ELSM_0ELNSL_8SaturateE0EEEEEENS4_6LayoutINS5_IJSC_SC_SC_EEENS5_IJNSA_ILi0EEESS_SS_EEEEENS5_IJNS4_10UnderscoreESV_SV_EEEEENS4_28SM100_TMA_2SM_LOAD_MULTICASTENS4_14ComposedLayoutINS4_7SwizzleILi3ELi4ELi3EEENS4_18smem_ptr_flag_bitsILi8EEENSQ_INS5_IJNSA_ILi8EEESF_EEENS5_IJSF_SC_EEEEEEEvNS4_8identityESY_S18_vS19_EENS_8epilogue10collective18CollectiveEpilogueINS1B_23Sm100TmaWarpSpecializedILi2ELi2ELi32ELb0ELb0EEEJNS5_IJNSA_ILi64EEESF_SF_EEENS5_IJNSQ_IS1G_SC_EENSQ_INS5_IJNSA_ILi32EEENSA_ILi2EEEEEENS5_IJSC_S1G_EEEEEEEEaSH_aSH_NS1B_6fusion15FusionCallbacksIS1F_NS1P_17LinearCombinationIaiaiLNS_15FloatRoundStyleE2EEES1H_S1O_JEEENS4_5SM1004TMEM4LOAD26SM100_TMEM_LOAD_32dp32b32xENS4_13SM90_TMA_LOADENSZ_INS10_ILi1ELi4ELi3EEES13_NSQ_INS5_IJS14_S1J_EEENS5_IJS1J_SC_EEEEEEENS4_39AutoVectorizingCopyWithAssumedAlignmentILi128EEENS4_14SM90_TMA_STOREES24_S26_S26_EEEvvEEEEvNT_6ParamsE) ;  /* 0xffffff6802487950 */ /* 0x000fea0003c3ffff */
        .weak           $__internal_1_$__cuda_sm10x_tcgen05_guardrail_trap_phase_invalid_during_alloc
        .type           $__internal_1_$__cuda_sm10x_tcgen05_guardrail_trap_phase_invalid_during_alloc,@function
        .size           $__internal_1_$__cuda_sm10x_tcgen05_guardrail_trap_phase_invalid_during_alloc,($__internal_2_$__cuda_sm10x_tcgen05_guardrail_trap_unallocated_columns_being_dealloced - $__internal_1_$__cuda_sm10x_tcgen05_guardrail_trap_phase_invalid_during_alloc)
$__internal_1_$__cuda_sm10x_tcgen05_guardrail_trap_phase_invalid_during_alloc:
[----:B------:R-:W-:Y:S05]  /*96e0*/  BPT.TRAP 0x1 ;  /* 0x000000040000795c */ /* 0x000fea0000300000 */
[----:B------:R-:W-:-:S04]  /*96f0*/  MOV R5, 0x0 ;  /* 0x0000000000057802 */ /* 0x000fc80000000f00 */
[----:B------:R-:W-:Y:S05]  /*9700*/  RET.REL.NODEC R4 `(_ZN7cutlass13device_kernelINS_4gemm6kernel13GemmUniversalIN4cute5tupleIJiiiiEEENS1_10collective13CollectiveMmaINS1_35MainloopSm100TmaUmmaWarpSpecializedILi13ELi2ELi4ENS5_IJNS4_1CILi4EEESB_NSA_ILi1EEEEEEEENS5_IJNSA_ILi128EEESF_SF_EEEaNS5_IJlSC_lEEEaSH_NS4_8TiledMMAINS4_8MMA_AtomIJNS4_21SM100_MMA_S8_2x1SM_SSIaaiLi128ELi128ELNS4_4UMMA5MajorE0ELSM_0ELNSL_8SaturateE0EEEEEENS4_6LayoutINS5_IJSC_SC_SC_EEENS5_IJNSA_ILi0EEESS_SS_EEEEENS5_IJNS4_10UnderscoreESV_SV_EEEEENS4_28SM100_TMA_2SM_LOAD_MULTICASTENS4_14ComposedLayoutINS4_7SwizzleILi3ELi4ELi3EEENS4_18smem_ptr_flag_bitsILi8EEENSQ_INS5_IJNSA_ILi8EEESF_EEENS5_IJSF_SC_EEEEEEEvNS4_8identityESY_S18_vS19_EENS_8epilogue10collective18CollectiveEpilogueINS1B_23Sm100TmaWarpSpecializedILi2ELi2ELi32ELb0ELb0EEEJNS5_IJNSA_ILi64EEESF_SF_EEENS5_IJNSQ_IS1G_SC_EENSQ_INS5_IJNSA_ILi32EEENSA_ILi2EEEEEENS5_IJSC_S1G_EEEEEEEEaSH_aSH_NS1B_6fusion15FusionCallbacksIS1F_NS1P_17LinearCombinationIaiaiLNS_15FloatRoundStyleE2EEES1H_S1O_JEEENS4_5SM1004TMEM4LOAD26SM100_TMEM_LOAD_32dp32b32xENS4_13SM90_TMA_LOADENSZ_INS10_ILi1ELi4ELi3EEES13_NSQ_INS5_IJS14_S1J_EEENS5_IJS1J_SC_EEEEEEENS4_39AutoVectorizingCopyWithAssumedAlignmentILi128EEENS4_14SM90_TMA_STOREES24_S26_S26_EEEvvEEEEvNT_6ParamsE) ;  /* 0xffffff68043c7950 */ /* 0x000fea0003c3ffff */
        .weak           $__internal_2_$__cuda_sm10x_tcgen05_guardrail_trap_unallocated_columns_being_dealloced
        .type           $__internal_2_$__cuda_sm10x_tcgen05_guardrail_trap_unallocated_columns_being_dealloced,@function
        .size           $__internal_2_$__cuda_sm10x_tcgen05_guardrail_trap_unallocated_columns_being_dealloced,(.L_x_191 - $__internal_2_$__cuda_sm10x_tcgen05_guardrail_trap_unallocated_columns_being_dealloced)
$__internal_2_$__cuda_sm10x_tcgen05_guardrail_trap_unallocated_columns_being_dealloced:
[----:B------:R-:W-:Y:S05]  /*9710*/  BPT.TRAP 0x1 ;  /* 0x000000040000795c */ /* 0x000fea0000300000 */
[----:B------:R-:W-:-:S04]  /*9720*/  HFMA2 R3, -RZ, RZ, 0, 0 ;  /* 0x00000000ff037431 */ /* 0x000fc800000001ff */
[----:B------:R-:W-:Y:S05]  /*9730*/  RET.REL.NODEC R2 `(_ZN7cutlass13device_kernelINS_4gemm6kernel13GemmUniversalIN4cute5tupleIJiiiiEEENS1_10collective13CollectiveMmaINS1_35MainloopSm100TmaUmmaWarpSpecializedILi13ELi2ELi4ENS5_IJNS4_1CILi4EEESB_NSA_ILi1EEEEEEEENS5_IJNSA_ILi128EEESF_SF_EEEaNS5_IJlSC_lEEEaSH_NS4_8TiledMMAINS4_8MMA_AtomIJNS4_21SM100_MMA_S8_2x1SM_SSIaaiLi128ELi128ELNS4_4UMMA5MajorE0ELSM_0ELNSL_8SaturateE0EEEEEENS4_6LayoutINS5_IJSC_SC_SC_EEENS5_IJNSA_ILi0EEESS_SS_EEEEENS5_IJNS4_10UnderscoreESV_SV_EEEEENS4_28SM100_TMA_2SM_LOAD_MULTICASTENS4_14ComposedLayoutINS4_7SwizzleILi3ELi4ELi3EEENS4_18smem_ptr_flag_bitsILi8EEENSQ_INS5_IJNSA_ILi8EEESF_EEENS5_IJSF_SC_EEEEEEEvNS4_8identityESY_S18_vS19_EENS_8epilogue10collective18CollectiveEpilogueINS1B_23Sm100TmaWarpSpecializedILi2ELi2ELi32ELb0ELb0EEEJNS5_IJNSA_ILi64EEESF_SF_EEENS5_IJNSQ_IS1G_SC_EENSQ_INS5_IJNSA_ILi32EEENSA_ILi2EEEEEENS5_IJSC_S1G_EEEEEEEEaSH_aSH_NS1B_6fusion15FusionCallbacksIS1F_NS1P_17LinearCombinationIaiaiLNS_15FloatRoundStyleE2EEES1H_S1O_JEEENS4_5SM1004TMEM4LOAD26SM100_TMEM_LOAD_32dp32b32xENS4_13SM90_TMA_LOADENSZ_INS10_ILi1ELi4ELi3EEES13_NSQ_INS5_IJS14_S1J_EEENS5_IJS1J_SC_EEEEEEENS4_39AutoVectorizingCopyWithAssumedAlignmentILi128EEENS4_14SM90_TMA_STOREES24_S26_S26_EEEvvEEEEvNT_6ParamsE) ;  /* 0xffffff6802307950 */ /* 0x000fea0003c3ffff */
.L_x_190:
[----:B------:R-:W-:-:S00]  /*9740*/  BRA `(.L_x_190) ;  /* 0xfffffffc00fc7947 */ /* 0x000fc0000383ffff */
[----:B------:R-:W-:-:S00]  /*9750*/  NOP ;  /* 0x0000000000007918 */ /* 0x000fc00000000000 */
        /* <DEDUP_REMOVED lines=10> */
.L_x_191:


//--------------------- .nv.global.init           --------------------------
	.section	.nv.global.init,"aw",@progbits
.nv.global.init:
	.type		$str$27,@object
	.size		$str$27,($str$28 - $str$27)
$str$27:
        /*0000*/ 	.byte	0x28, 0x61, 0x64, 0x64, 0x72, 0x65, 0x73, 0x73, 0x20, 0x26, 0x20, 0x6d, 0x61, 0x73, 0x6b, 0x29
        /*0010*/ 	.byte	0x20, 0x3d, 0x3d, 0x20, 0x30, 0x00
	.type		$str$28,@object
	.size		$str$28,($str$26 - $str$28)
$str$28:
        /*0016*/ 	.byte	0x2f, 0x74, 0x6d, 0x70, 0x2f, 0x63, 0x75, 0x74, 0x6c, 0x61, 0x73, 0x73, 0x5f, 0x73, 0x77, 0x65
        /*0026*/ 	.byte	0x65, 0x70, 0x5f, 0x73, 0x72, 0x63, 0x2f, 0x69, 0x6e, 0x63, 0x6c, 0x75, 0x64, 0x65, 0x2f, 0x63
        /*0036*/ 	.byte	0x75, 0x74, 0x65, 0x2f, 0x70, 0x6f, 0x69, 0x6e, 0x74, 0x65, 0x72, 0x5f, 0x66, 0x6c, 0x61, 0x67
        /*0046*/ 	.byte	0x67, 0x65, 0x64, 0x2e, 0x68, 0x70, 0x70, 0x00
	.type		$str$26,@object
	.size		$str$26,($str$25 - $str$26)
$str$26:
        /*004e*/ 	.byte	0x2f, 0x74, 0x6d, 0x70, 0x2f, 0x63, 0x75, 0x74, 0x6c, 0x61, 0x73, 0x73, 0x5f, 0x73, 0x77, 0x65
        /*005e*/ 	.byte	0x65, 0x70, 0x5f, 0x73, 0x72, 0x63, 0x2f, 0x69, 0x6e, 0x63, 0x6c, 0x75, 0x64, 0x65, 0x2f, 0x63
        /*006e*/ 	.byte	0x75, 0x74, 0x65, 0x2f, 0x61, 0x74, 0x6f, 0x6d, 0x2f, 0x63, 0x6f, 0x70, 0x79, 0x5f, 0x74, 0x72
        /*007e*/ 	.byte	0x61, 0x69, 0x74, 0x73, 0x5f, 0x73, 0x6d, 0x31, 0x30, 0x30, 0x2e, 0x68, 0x70, 0x70, 0x00
	.type		$str$25,@object
	.size		$str$25,(__unnamed_1 - $str$25)
$str$25:
        /*008d*/ 	.byte	0x28, 0x28, 0x75, 0x69, 0x6e, 0x74, 0x33, 0x32, 0x5f, 0x74, 0x28, 0x74, 0x68, 0x72, 0x65, 0x61
        /*009d*/ 	.byte	0x64, 0x49, 0x64, 0x78, 0x2e, 0x78, 0x29, 0x20, 0x2f, 0x20, 0x33, 0x32, 0x29, 0x20, 0x25, 0x20
        /*00ad*/ 	.byte	0x34, 0x29, 0x20, 0x3d, 0x3d, 0x20, 0x28, 0x28, 0x28, 0x74, 0x6d, 0x65, 0x6d, 0x5f, 0x61, 0x64
        /*00bd*/ 	.byte	0x64, 0x72, 0x20, 0x3e, 0x3e, 0x20, 0x31, 0x36, 0x29, 0x20, 0x2f, 0x20, 0x33, 0x32, 0x29, 0x20
        /*00cd*/ 	.byte	0x25, 0x20, 0x34, 0x29, 0x00
	.type		__unnamed_1,@object
	.size		__unnamed_1,(__unnamed_2 - __unnamed_1)
__unnamed_1:
        /*00d2*/ 	.byte	0x61, 0x75, 0x74, 0x6f, 0x20, 0x63, 0x75, 0x74, 0x65, 0x3a, 0x3a, 0x61, 0x73, 0x5f, 0x70, 0x6f
        /* <DEDUP_REMOVED lines=24> */
        /*0262*/ 	.byte	0x3e, 0x3e, 0x5d, 0x00
	.type		__unnamed_2,@object
	.size		__unnamed_2,(.L_2 - __unnamed_2)
__unnamed_2:
        /* <DEDUP_REMOVED lines=41> */
.L_2:


//--------------------- .nv.shared._ZN7cutlass13device_kernelINS_4gemm6kernel13GemmUniversalIN4cute5tupleIJiiiiEEENS1_10collective13CollectiveMmaINS1_35MainloopSm100TmaUmmaWarpSpecializedILi13ELi2ELi4ENS5_IJNS4_1CILi4EEESB_NSA_ILi1EEEEEEEENS5_IJNSA_ILi128EEESF_SF_EEEaNS5_IJlSC_lEEEaSH_NS4_8TiledMMAINS4_8MMA_AtomIJNS4_21SM100_MMA_S8_2x1SM_SSIaaiLi128ELi128ELNS4_4UMMA5MajorE0ELSM_0ELNSL_8SaturateE0EEEEEENS4_6LayoutINS5_IJSC_SC_SC_EEENS5_IJNSA_ILi0EEESS_SS_EEEEENS5_IJNS4_10UnderscoreESV_SV_EEEEENS4_28SM100_TMA_2SM_LOAD_MULTICASTENS4_14ComposedLayoutINS4_7SwizzleILi3ELi4ELi3EEENS4_18smem_ptr_flag_bitsILi8EEENSQ_INS5_IJNSA_ILi8EEESF_EEENS5_IJSF_SC_EEEEEEEvNS4_8identityESY_S18_vS19_EENS_8epilogue10collective18CollectiveEpilogueINS1B_23Sm100TmaWarpSpecializedILi2ELi2ELi32ELb0ELb0EEEJNS5_IJNSA_ILi64EEESF_SF_EEENS5_IJNSQ_IS1G_SC_EENSQ_INS5_IJNSA_ILi32EEENSA_ILi2EEEEEENS5_IJSC_S1G_EEEEEEEEaSH_aSH_NS1B_6fusion15FusionCallbacksIS1F_NS1P_17LinearCombinationIaiaiLNS_15FloatRoundStyleE2EEES1H_S1O_JEEENS4_5SM1004TMEM4LOAD26SM100_TMEM_LOAD_32dp32b32xENS4_13SM90_TMA_LOADENSZ_INS10_ILi1ELi4ELi3EEES13_NSQ_INS5_IJS14_S1J_EEENS5_IJS1J_SC_EEEEEEENS4_39AutoVectorizingCopyWithAssumedAlignmentILi128EEENS4_14SM90_TMA_STOREES24_S26_S26_EEEvvEEEEvNT_6ParamsE --------------------------
	.section	.nv.shared._ZN7cutlass13device_kernelINS_4gemm6kernel13GemmUniversalIN4cute5tupleIJiiiiEEENS1_10collective13CollectiveMmaINS1_35MainloopSm100TmaUmmaWarpSpecializedILi13ELi2ELi4ENS5_IJNS4_1CILi4EEESB_NSA_ILi1EEEEEEEENS5_IJNSA_ILi128EEESF_SF_EEEaNS5_IJlSC_lEEEaSH_NS4_8TiledMMAINS4_8MMA_AtomIJNS4_21SM100_MMA_S8_2x1SM_SSIaaiLi128ELi128ELNS4_4UMMA5MajorE0ELSM_0ELNSL_8SaturateE0EEEEEENS4_6LayoutINS5_IJSC_SC_SC_EEENS5_IJNSA_ILi0EEESS_SS_EEEEENS5_IJNS4_10UnderscoreESV_SV_EEEEENS4_28SM100_TMA_2SM_LOAD_MULTICASTENS4_14ComposedLayoutINS4_7SwizzleILi3ELi4ELi3EEENS4_18smem_ptr_flag_bitsILi8EEENSQ_INS5_IJNSA_ILi8EEESF_EEENS5_IJSF_SC_EEEEEEEvNS4_8identityESY_S18_vS19_EENS_8epilogue10collective18CollectiveEpilogueINS1B_23Sm100TmaWarpSpecializedILi2ELi2ELi32ELb0ELb0EEEJNS5_IJNSA_ILi64EEESF_SF_EEENS5_IJNSQ_IS1G_SC_EENSQ_INS5_IJNSA_ILi32EEENSA_ILi2EEEEEENS5_IJSC_S1G_EEEEEEEEaSH_aSH_NS1B_6fusion15FusionCallbacksIS1F_NS1P_17LinearCombinationIaiaiLNS_15FloatRoundStyleE2EEES1H_S1O_JEEENS4_5SM1004TMEM4LOAD26SM100_TMEM_LOAD_32dp32b32xENS4_13SM90_TMA_LOADENSZ_INS10_ILi1ELi4ELi3EEES13_NSQ_INS5_IJS14_S1J_EEENS5_IJS1J_SC_EEEEEEENS4_39AutoVectorizingCopyWithAssumedAlignmentILi128EEENS4_14SM90_TMA_STOREES24_S26_S26_EEEvvEEEEvNT_6ParamsE,"aw",@nobits
	.sectionflags	@""
	.align	16
	.zero		1024


//--------------------- .nv.shared.reserved.0     --------------------------
	.section	.nv.shared.reserved.0,"aw",@nobits
	.weak		__nv_reservedSMEM_offset_0_alias
	.size		__nv_reservedSMEM_offset_0_alias, 0, 64
	.other		__nv_reservedSMEM_offset_0_alias,@"STO_CUDA_RESERVED_SHARED STV_DEFAULT"
__nv_reservedSMEM_offset_0_alias:
	.zero		0
.nv.shared.reserved.0:
	.zero		64
	.weak		__nv_reservedSMEM_tcgen05_partition
	.type		__nv_reservedSMEM_tcgen05_partition,@object
	.size		__nv_reservedSMEM_tcgen05_partition,(.L_0 - __nv_reservedSMEM_tcgen05_partition)
__nv_reservedSMEM_tcgen05_partition:
	.zero		32
.L_0:


//--------------------- .nv.global                --------------------------
	.section	.nv.global,"aw",@nobits
.nv.global:
	.type		_ZN40_INTERNAL_8c1b79ee_4_k_cu_57b47e52_228764cute1_E,@object
	.size		_ZN40_INTERNAL_8c1b79ee_4_k_cu_57b47e52_228764cute1_E,(_ZN40_INTERNAL_8c1b79ee_4_k_cu_57b47e52_228764cuda3std3__45__cpo6cbeginE - _ZN40_INTERNAL_8c1b79ee_4_k_cu_57b47e52_228764cute1_E)
_ZN40_INTERNAL_8c1b79ee_4_k_cu_57b47e52_228764cute1_E:
	.zero		1
	.type		_ZN40_INTERNAL_8c1b79ee_4_k_cu_57b47e52_228764cuda3std3__45__cpo6cbeginE,@object
	.size		_ZN40_INTERNAL_8c1b79ee_4_k_cu_57b47e52_228764cuda3std3__45__cpo6cbeginE,(_ZN40_INTERNAL_8c1b79ee_4_k_cu_57b47e52_228764cuda3std3__48in_placeE - _ZN40_INTERNAL_8c1b79ee_4_k_cu_57b47e52_228764cuda3std3__45__cpo6cbeginE)
_ZN40_INTERNAL_8c1b79ee_4_k_cu_57b47e52_228764cuda3std3__45__cpo6cbeginE:
	.zero		1
	.type		_ZN40_INTERNAL_8c1b79ee_4_k_cu_57b47e52_228764cuda3std3__48in_placeE,@object
	.size		_ZN40_INTERNAL_8c1b79ee_4_k_cu_57b47e52_228764cuda3std3__48in_placeE,(_ZN40_INTERNAL_8c1b79ee_4_k_cu_57b47e52_228764cuda3std6ranges3__45__cpo9iter_moveE - _ZN40_INTERNAL_8c1b79ee_4_k_cu_57b47e52_228764cuda3std3__48in_placeE)
_ZN40_INTERNAL_8c1b79ee_4_k_cu_57b47e52_228764cuda3std3__48in_placeE:
	.zero		1
	.type		_ZN40_INTERNAL_8c1b79ee_4_k_cu_57b47e52_228764cuda3std6ranges3__45__cpo9iter_moveE,@object
	.size		_ZN40_INTERNAL_8c1b79ee_4_k_cu_57b47e52_228764cuda3std6ranges3__45__cpo9iter_moveE,(_ZN40_INTERNAL_8c1b79ee_4_k_cu_57b47e52_228764cuda3std3__45__cpo5beginE - _ZN40_INTERNAL_8c1b79ee_4_k_cu_57b47e52_228764cuda3std6ranges3__45__cpo9iter_moveE)
_ZN40_INTERNAL_8c1b79ee_4_k_cu_57b47e52_228764cuda3std6ranges3__45__cpo9iter_moveE:
	.zero		1
	.type		_ZN40_INTERNAL_8c1b79ee_4_k_cu_57b47e52_228764cuda3std3__45__cpo5beginE,@object
	.size		_ZN40_INTERNAL_8c1b79ee_4_k_cu_57b47e52_228764cuda3std3__45__cpo5beginE,(_ZN40_INTERNAL_8c1b79ee_4_k_cu_57b47e52_228764cuda3std3__442_GLOBAL__N__8c1b79ee_4_k_cu_57b47e52_228766ignoreE - _ZN40_INTERNAL_8c1b79ee_4_k_cu_57b47e52_228764cuda3std3__45__cpo5beginE)
_ZN40_INTERNAL_8c1b79ee_4_k_cu_57b47e52_228764cuda3std3__45__cpo5beginE:
	.zero		1
	.type		_ZN40_INTERNAL_8c1b79ee_4_k_cu_57b47e52_228764cuda3std3__442_GLOBAL__N__8c1b79ee_4_k_cu_57b47e52_228766ignoreE,@object
	.size		_ZN40_INTERNAL_8c1b79ee_4_k_cu_57b47e52_228764cuda3std3__442_GLOBAL__N__8c1b79ee_4_k_cu_57b47e52_228766ignoreE,(_ZN40_INTERNAL_8c1b79ee_4_k_cu_57b47e52_228764cute7productE - _ZN40_INTERNAL_8c1b79ee_4_k_cu_57b47e52_228764cuda3std3__442_GLOBAL__N__8c1b79ee_4_k_cu_57b47e52_228766ignoreE)
_ZN40_INTERNAL_8c1b79ee_4_k_cu_57b47e52_228764cuda3std3__442_GLOBAL__N__8c1b79ee_4_k_cu_57b47e52_228766ignoreE:
	.zero		1
	.type		_ZN40_INTERNAL_8c1b79ee_4_k_cu_57b47e52_228764cute7productE,@object
	.size		_ZN40_INTERNAL_8c1b79ee_4_k_cu_57b47e52_228764cute7productE,(_ZN40_INTERNAL_8c1b79ee_4_k_cu_57b47e52_228764cuda3std3__45__cpo3endE - _ZN40_INTERNAL_8c1b79ee_4_k_cu_57b47e52_228764cute7productE)
_ZN40_INTERNAL_8c1b79ee_4_k_cu_57b47e52_228764cute7productE:
	.zero		1
	.type		_ZN40_INTERNAL_8c1b79ee_4_k_cu_57b47e52_228764cuda3std3__45__cpo3endE,@object
	.size		_ZN40_INTERNAL_8c1b79ee_4_k_cu_57b47e52_228764cuda3std3__45__cpo3endE,(_ZN40_INTERNAL_8c1b79ee_4_k_cu_57b47e52_228764cuda3std3__419piecewise_constructE - _ZN40_INTERNAL_8c1b79ee_4_k_cu_57b47e52_228764cuda3std3__45__cpo3endE)
_ZN40_INTERNAL_8c1b79ee_4_k_cu_57b47e52_228764cuda3std3__45__cpo3endE:
	.zero		1
	.type		_ZN40_INTERNAL_8c1b79ee_4_k_cu_57b47e52_228764cuda3std3__419piecewise_constructE,@object
	.size		_ZN40_INTERNAL_8c1b79ee_4_k_cu_57b47e52_228764cuda3std3__419piecewise_constructE,(_ZN40_INTERNAL_8c1b79ee_4_k_cu_57b47e52_228764cuda3std3__45__cpo4cendE - _ZN40_INTERNAL_8c1b79ee_4_k_cu_57b47e52_228764cuda3std3__419piecewise_constructE)
_ZN40_INTERNAL_8c1b79ee_4_k_cu_57b47e52_228764cuda3std3__419piecewise_constructE:
	.zero		1
	.type		_ZN40_INTERNAL_8c1b79ee_4_k_cu_57b47e52_228764cuda3std3__45__cpo4cendE,@object
	.size		_ZN40_INTERNAL_8c1b79ee_4_k_cu_57b47e52_228764cuda3std3__45__cpo4cendE,(_ZN40_INTERNAL_8c1b79ee_4_k_cu_57b47e52_228764cuda3std6ranges3__45__cpo4swapE - _ZN40_INTERNAL_8c1b79ee_4_k_cu_57b47e52_228764cuda3std3__45__cpo4cendE)
_ZN40_INTERNAL_8c1b79ee_4_k_cu_57b47e52_228764cuda3std3__45__cpo4cendE:
	.zero		1
	.type		_ZN40_INTERNAL_8c1b79ee_4_k_cu_57b47e52_228764cuda3std6ranges3__45__cpo4swapE,@object
	.size		_ZN40_INTERNAL_8c1b79ee_4_k_cu_57b47e52_228764cuda3std6ranges3__45__cpo4swapE,(.L_10 - _ZN40_INTERNAL_8c1b79ee_4_k_cu_57b47e52_228764cuda3std6ranges3__45__cpo4swapE)
_ZN40_INTERNAL_8c1b79ee_4_k_cu_57b47e52_228764cuda3std6ranges3__45__cpo4swapE:
	.zero		1
.L_10:


//--------------------- .nv.constant0._ZN7cutlass13device_kernelINS_4gemm6kernel13GemmUniversalIN4cute5tupleIJiiiiEEENS1_10collective13CollectiveMmaINS1_35MainloopSm100TmaUmmaWarpSpecializedILi13ELi2ELi4ENS5_IJNS4_1CILi4EEESB_NSA_ILi1EEEEEEEENS5_IJNSA_ILi128EEESF_SF_EEEaNS5_IJlSC_lEEEaSH_NS4_8TiledMMAINS4_8MMA_AtomIJNS4_21SM100_MMA_S8_2x1SM_SSIaaiLi128ELi128ELNS4_4UMMA5MajorE0ELSM_0ELNSL_8SaturateE0EEEEEENS4_6LayoutINS5_IJSC_SC_SC_EEENS5_IJNSA_ILi0EEESS_SS_EEEEENS5_IJNS4_10UnderscoreESV_SV_EEEEENS4_28SM100_TMA_2SM_LOAD_MULTICASTENS4_14ComposedLayoutINS4_7SwizzleILi3ELi4ELi3EEENS4_18smem_ptr_flag_bitsILi8EEENSQ_INS5_IJNSA_ILi8EEESF_EEENS5_IJSF_SC_EEEEEEEvNS4_8identityESY_S18_vS19_EENS_8epilogue10collective18CollectiveEpilogueINS1B_23Sm100TmaWarpSpecializedILi2ELi2ELi32ELb0ELb0EEEJNS5_IJNSA_ILi64EEESF_SF_EEENS5_IJNSQ_IS1G_SC_EENSQ_INS5_IJNSA_ILi32EEENSA_ILi2EEEEEENS5_IJSC_S1G_EEEEEEEEaSH_aSH_NS1B_6fusion15FusionCallbacksIS1F_NS1P_17LinearCombinationIaiaiLNS_15FloatRoundStyleE2EEES1H_S1O_JEEENS4_5SM1004TMEM4LOAD26SM100_TMEM_LOAD_32dp32b32xENS4_13SM90_TMA_LOADENSZ_INS10_ILi1ELi4ELi3EEES13_NSQ_INS5_IJS14_S1J_EEENS5_IJS1J_SC_EEEEEEENS4_39AutoVectorizingCopyWithAssumedAlignmentILi128EEENS4_14SM90_TMA_STOREES24_S26_S26_EEEvvEEEEvNT_6ParamsE --------------------------
	.section	.nv.constant0._ZN7cutlass13device_kernelINS_4gemm6kernel13GemmUniversalIN4cute5tupleIJiiiiEEENS1_10collective13CollectiveMmaINS1_35MainloopSm100TmaUmmaWarpSpecializedILi13ELi2ELi4ENS5_IJNS4_1CILi4EEESB_NSA_ILi1EEEEEEEENS5_IJNSA_ILi128EEESF_SF_EEEaNS5_IJlSC_lEEEaSH_NS4_8TiledMMAINS4_8MMA_AtomIJNS4_21SM100_MMA_S8_2x1SM_SSIaaiLi128ELi128ELNS4_4UMMA5MajorE0ELSM_0ELNSL_8SaturateE0EEEEEENS4_6LayoutINS5_IJSC_SC_SC_EEENS5_IJNSA_ILi0EEESS_SS_EEEEENS5_IJNS4_10UnderscoreESV_SV_EEEEENS4_28SM100_TMA_2SM_LOAD_MULTICASTENS4_14ComposedLayoutINS4_7SwizzleILi3ELi4ELi3EEENS4_18smem_ptr_flag_bitsILi8EEENSQ_INS5_IJNSA_ILi8EEESF_EEENS5_IJSF_SC_EEEEEEEvNS4_8identityESY_S18_vS19_EENS_8epilogue10collective18CollectiveEpilogueINS1B_23Sm100TmaWarpSpecializedILi2ELi2ELi32ELb0ELb0EEEJNS5_IJNSA_ILi64EEESF_SF_EEENS5_IJNSQ_IS1G_SC_EENSQ_INS5_IJNSA_ILi32EEENSA_ILi2EEEEEENS5_IJSC_S1G_EEEEEEEEaSH_aSH_NS1B_6fusion15FusionCallbacksIS1F_NS1P_17LinearCombinationIaiaiLNS_15FloatRoundStyleE2EEES1H_S1O_JEEENS4_5SM1004TMEM4LOAD26SM100_TMEM_LOAD_32dp32b32xENS4_13SM90_TMA_LOADENSZ_INS10_ILi1ELi4ELi3EEES13_NSQ_INS5_IJS14_S1J_EEENS5_IJS1J_SC_EEEEEEENS4_39AutoVectorizingCopyWithAssumedAlignmentILi128EEENS4_14SM90_TMA_STOREES24_S26_S26_EEEvvEEEEvNT_6ParamsE,"a",@progbits
	.sectionflags	@""
	.align	4
.nv.constant0._ZN7cutlass13device_kernelINS_4gemm6kernel13GemmUniversalIN4cute5tupleIJiiiiEEENS1_10collective13CollectiveMmaINS1_35MainloopSm100TmaUmmaWarpSpecializedILi13ELi2ELi4ENS5_IJNS4_1CILi4EEESB_NSA_ILi1EEEEEEEENS5_IJNSA_ILi128EEESF_SF_EEEaNS5_IJlSC_lEEEaSH_NS4_8TiledMMAINS4_8MMA_AtomIJNS4_21SM100_MMA_S8_2x1SM_SSIaaiLi128ELi128ELNS4_4UMMA5MajorE0ELSM_0ELNSL_8SaturateE0EEEEEENS4_6LayoutINS5_IJSC_SC_SC_EEENS5_IJNSA_ILi0EEESS_SS_EEEEENS5_IJNS4_10UnderscoreESV_SV_EEEEENS4_28SM100_TMA_2SM_LOAD_MULTICASTENS4_14ComposedLayoutINS4_7SwizzleILi3ELi4ELi3EEENS4_18smem_ptr_flag_bitsILi8EEENSQ_INS5_IJNSA_ILi8EEESF_EEENS5_IJSF_SC_EEEEEEEvNS4_8identityESY_S18_vS19_EENS_8epilogue10collective18CollectiveEpilogueINS1B_23Sm100TmaWarpSpecializedILi2ELi2ELi32ELb0ELb0EEEJNS5_IJNSA_ILi64EEESF_SF_EEENS5_IJNSQ_IS1G_SC_EENSQ_INS5_IJNSA_ILi32EEENSA_ILi2EEEEEENS5_IJSC_S1G_EEEEEEEEaSH_aSH_NS1B_6fusion15FusionCallbacksIS1F_NS1P_17LinearCombinationIaiaiLNS_15FloatRoundStyleE2EEES1H_S1O_JEEENS4_5SM1004TMEM4LOAD26SM100_TMEM_LOAD_32dp32b32xENS4_13SM90_TMA_LOADENSZ_INS10_ILi1ELi4ELi3EEES13_NSQ_INS5_IJS14_S1J_EEENS5_IJS1J_SC_EEEEEEENS4_39AutoVectorizingCopyWithAssumedAlignmentILi128EEENS4_14SM90_TMA_STOREES24_S26_S26_EEEvvEEEEvNT_6ParamsE:
	.zero		2944


//--------------------- SYMBOLS --------------------------

	.type		.nv.reservedSmem.offset0,@object
	.size		.nv.reservedSmem.offset0,0x4
	.type		.nv.reservedSmem.cap,@object
	.size		.nv.reservedSmem.cap,0x4
	.type		__assertfail,@function
